//
// Generated by NVIDIA NVVM Compiler
//
// Compiler Build ID: CL-36424714
// Cuda compilation tools, release 13.0, V13.0.88
// Based on NVVM 20.0.0
//

.version 9.0
.target sm_100
.address_size 64

	// .globl	_Z9findCrossPKhPiS1_ii

.visible .entry _Z9findCrossPKhPiS1_ii(
	.param .u64 .ptr .align 1 _Z9findCrossPKhPiS1_ii_param_0,
	.param .u64 .ptr .align 1 _Z9findCrossPKhPiS1_ii_param_1,
	.param .u64 .ptr .align 1 _Z9findCrossPKhPiS1_ii_param_2,
	.param .u32 _Z9findCrossPKhPiS1_ii_param_3,
	.param .u32 _Z9findCrossPKhPiS1_ii_param_4
)
{
	.reg .pred 	%p<46>;
	.reg .b32 	%r<113>;
	.reg .b32 	%f<29>;
	.reg .b64 	%rd<21>;

	ld.param.u64 	%rd5, [_Z9findCrossPKhPiS1_ii_param_0];
	ld.param.u64 	%rd3, [_Z9findCrossPKhPiS1_ii_param_1];
	ld.param.u64 	%rd4, [_Z9findCrossPKhPiS1_ii_param_2];
	ld.param.u32 	%r32, [_Z9findCrossPKhPiS1_ii_param_3];
	ld.param.u32 	%r31, [_Z9findCrossPKhPiS1_ii_param_4];
	cvta.to.global.u64 	%rd1, %rd5;
	mov.u32 	%r33, %ctaid.x;
	mov.u32 	%r34, %ntid.x;
	mov.u32 	%r35, %tid.x;
	mad.lo.s32 	%r1, %r33, %r34, %r35;
	mov.u32 	%r36, %ctaid.y;
	mov.u32 	%r37, %ntid.y;
	mov.u32 	%r38, %tid.y;
	mad.lo.s32 	%r39, %r36, %r37, %r38;
	setp.ge.s32 	%p1, %r1, %r31;
	setp.ge.s32 	%p2, %r39, %r32;
	or.pred  	%p3, %p1, %p2;
	@%p3 bra 	$L__BB0_24;
	mul.lo.s32 	%r3, %r31, %r39;
	add.s32 	%r4, %r3, %r1;
	mul.lo.s32 	%r41, %r4, 3;
	cvt.s64.s32 	%rd6, %r41;
	add.s64 	%rd2, %rd1, %rd6;
	ld.global.u8 	%r7, [%rd2];
	ld.global.u8 	%r6, [%rd2+1];
	ld.global.u8 	%r5, [%rd2+2];
	mov.b32 	%r103, 0;
	mov.f32 	%f22, 0f00000000;
$L__BB0_2:
	add.s32 	%r9, %r103, 1;
	sub.s32 	%r10, %r39, %r9;
	setp.lt.s32 	%p4, %r10, 0;
	@%p4 bra 	$L__BB0_5;
	mad.lo.s32 	%r42, %r10, %r31, %r1;
	mul.lo.s32 	%r43, %r42, 3;
	cvt.s64.s32 	%rd7, %r43;
	add.s64 	%rd8, %rd1, %rd7;
	ld.global.u8 	%r44, [%rd8];
	ld.global.u8 	%r45, [%rd8+1];
	ld.global.u8 	%r46, [%rd8+2];
	sub.s32 	%r47, %r5, %r46;
	abs.s32 	%r48, %r47;
	sub.s32 	%r49, %r6, %r45;
	abs.s32 	%r50, %r49;
	max.u32 	%r51, %r48, %r50;
	cvt.rn.f32.u32 	%f22, %r51;
	sub.s32 	%r52, %r7, %r44;
	abs.s32 	%r53, %r52;
	cvt.rn.f32.u32 	%f3, %r53;
	setp.gt.f32 	%p5, %f22, %f3;
	mov.u32 	%r103, %r9;
	@%p5 bra 	$L__BB0_5;
	mov.f32 	%f22, %f3;
$L__BB0_5:
	setp.gt.s32 	%p6, %r10, -1;
	setp.lt.f32 	%p7, %f22, 0f41A00000;
	and.pred  	%p8, %p6, %p7;
	setp.lt.s32 	%p9, %r103, 17;
	and.pred  	%p10, %p8, %p9;
	@%p10 bra 	$L__BB0_2;
	setp.ge.s32 	%p11, %r10, %r32;
	mov.b32 	%r105, 0;
	@%p11 bra 	$L__BB0_12;
	mov.b32 	%r105, 0;
	mov.f32 	%f24, 0f00000000;
$L__BB0_8:
	add.s32 	%r13, %r105, 1;
	add.s32 	%r14, %r13, %r39;
	setp.ge.s32 	%p12, %r14, %r32;
	@%p12 bra 	$L__BB0_11;
	mad.lo.s32 	%r56, %r14, %r31, %r1;
	mul.lo.s32 	%r57, %r56, 3;
	cvt.s64.s32 	%rd9, %r57;
	add.s64 	%rd10, %rd1, %rd9;
	ld.global.u8 	%r58, [%rd10];
	ld.global.u8 	%r59, [%rd10+1];
	ld.global.u8 	%r60, [%rd10+2];
	sub.s32 	%r61, %r5, %r60;
	abs.s32 	%r62, %r61;
	sub.s32 	%r63, %r6, %r59;
	abs.s32 	%r64, %r63;
	max.u32 	%r65, %r62, %r64;
	cvt.rn.f32.u32 	%f24, %r65;
	sub.s32 	%r66, %r7, %r58;
	abs.s32 	%r67, %r66;
	cvt.rn.f32.u32 	%f7, %r67;
	setp.gt.f32 	%p13, %f24, %f7;
	mov.u32 	%r105, %r13;
	@%p13 bra 	$L__BB0_11;
	mov.f32 	%f24, %f7;
$L__BB0_11:
	setp.lt.s32 	%p14, %r14, %r32;
	setp.lt.f32 	%p15, %f24, 0f41A00000;
	setp.lt.s32 	%p16, %r105, 17;
	and.pred  	%p17, %p14, %p16;
	and.pred  	%p18, %p17, %p15;
	@%p18 bra 	$L__BB0_8;
$L__BB0_12:
	setp.eq.s32 	%p19, %r105, 0;
	add.s32 	%r69, %r32, -1;
	setp.lt.s32 	%p20, %r39, %r69;
	and.pred  	%p21, %p19, %p20;
	selp.u32 	%r70, 1, 0, %p21;
	add.s32 	%r71, %r105, %r70;
	shl.b32 	%r17, %r4, 1;
	cvta.to.global.u64 	%rd11, %rd4;
	mul.wide.s32 	%rd12, %r17, 4;
	add.s64 	%rd13, %rd11, %rd12;
	setp.ne.s32 	%p22, %r39, 0;
	setp.eq.s32 	%p23, %r103, 0;
	and.pred  	%p24, %p22, %p23;
	selp.u32 	%r72, 1, 0, %p24;
	add.s32 	%r73, %r103, %r72;
	st.global.u32 	[%rd13], %r73;
	st.global.u32 	[%rd13+4], %r71;
	ld.global.u8 	%r20, [%rd2];
	ld.global.u8 	%r19, [%rd2+1];
	ld.global.u8 	%r18, [%rd2+2];
	mov.b32 	%r108, 0;
	mov.f32 	%f26, 0f00000000;
$L__BB0_13:
	add.s32 	%r22, %r108, 1;
	sub.s32 	%r23, %r1, %r22;
	setp.lt.s32 	%p25, %r23, 0;
	@%p25 bra 	$L__BB0_16;
	add.s32 	%r74, %r23, %r3;
	mul.lo.s32 	%r75, %r74, 3;
	cvt.s64.s32 	%rd14, %r75;
	add.s64 	%rd15, %rd1, %rd14;
	ld.global.u8 	%r76, [%rd15];
	ld.global.u8 	%r77, [%rd15+1];
	ld.global.u8 	%r78, [%rd15+2];
	sub.s32 	%r79, %r18, %r78;
	abs.s32 	%r80, %r79;
	sub.s32 	%r81, %r19, %r77;
	abs.s32 	%r82, %r81;
	max.u32 	%r83, %r80, %r82;
	cvt.rn.f32.u32 	%f26, %r83;
	sub.s32 	%r84, %r20, %r76;
	abs.s32 	%r85, %r84;
	cvt.rn.f32.u32 	%f11, %r85;
	setp.gt.f32 	%p26, %f26, %f11;
	mov.u32 	%r108, %r22;
	@%p26 bra 	$L__BB0_16;
	mov.f32 	%f26, %f11;
$L__BB0_16:
	setp.gt.s32 	%p27, %r23, -1;
	setp.lt.f32 	%p28, %f26, 0f41A00000;
	and.pred  	%p29, %p27, %p28;
	setp.lt.s32 	%p30, %r108, 17;
	and.pred  	%p31, %p29, %p30;
	@%p31 bra 	$L__BB0_13;
	setp.ge.s32 	%p32, %r23, %r31;
	mov.b32 	%r110, 0;
	@%p32 bra 	$L__BB0_23;
	mov.b32 	%r110, 0;
	mov.f32 	%f28, 0f00000000;
$L__BB0_19:
	add.s32 	%r26, %r110, 1;
	add.s32 	%r27, %r26, %r1;
	setp.ge.s32 	%p33, %r27, %r31;
	@%p33 bra 	$L__BB0_22;
	mul.wide.s32 	%rd16, %r26, 3;
	add.s64 	%rd17, %rd2, %rd16;
	ld.global.u8 	%r88, [%rd17];
	ld.global.u8 	%r89, [%rd17+1];
	ld.global.u8 	%r90, [%rd17+2];
	sub.s32 	%r91, %r18, %r90;
	abs.s32 	%r92, %r91;
	sub.s32 	%r93, %r19, %r89;
	abs.s32 	%r94, %r93;
	max.u32 	%r95, %r92, %r94;
	cvt.rn.f32.u32 	%f28, %r95;
	sub.s32 	%r96, %r20, %r88;
	abs.s32 	%r97, %r96;
	cvt.rn.f32.u32 	%f15, %r97;
	setp.gt.f32 	%p34, %f28, %f15;
	mov.u32 	%r110, %r26;
	@%p34 bra 	$L__BB0_22;
	mov.f32 	%f28, %f15;
$L__BB0_22:
	setp.lt.s32 	%p35, %r27, %r31;
	setp.lt.f32 	%p36, %f28, 0f41A00000;
	setp.lt.s32 	%p37, %r110, 17;
	and.pred  	%p38, %p35, %p37;
	and.pred  	%p39, %p38, %p36;
	@%p39 bra 	$L__BB0_19;
$L__BB0_23:
	setp.eq.s32 	%p40, %r110, 0;
	add.s32 	%r98, %r31, -1;
	setp.lt.s32 	%p41, %r1, %r98;
	and.pred  	%p42, %p40, %p41;
	selp.u32 	%r99, 1, 0, %p42;
	add.s32 	%r100, %r110, %r99;
	cvta.to.global.u64 	%rd18, %rd3;
	add.s64 	%rd20, %rd18, %rd12;
	setp.ne.s32 	%p43, %r1, 0;
	setp.eq.s32 	%p44, %r108, 0;
	and.pred  	%p45, %p43, %p44;
	selp.u32 	%r101, 1, 0, %p45;
	add.s32 	%r102, %r108, %r101;
	st.global.u32 	[%rd20], %r102;
	st.global.u32 	[%rd20+4], %r100;
$L__BB0_24:
	ret;

}
	// .globl	_Z25aggregate_cost_horizontalPfiii
.visible .entry _Z25aggregate_cost_horizontalPfiii(
	.param .u64 .ptr .align 1 _Z25aggregate_cost_horizontalPfiii_param_0,
	.param .u32 _Z25aggregate_cost_horizontalPfiii_param_1,
	.param .u32 _Z25aggregate_cost_horizontalPfiii_param_2,
	.param .u32 _Z25aggregate_cost_horizontalPfiii_param_3
)
{
	.reg .pred 	%p<15>;
	.reg .b32 	%r<41>;
	.reg .b32 	%f<94>;
	.reg .b64 	%rd<18>;

	ld.param.u64 	%rd7, [_Z25aggregate_cost_horizontalPfiii_param_0];
	ld.param.u32 	%r24, [_Z25aggregate_cost_horizontalPfiii_param_1];
	ld.param.u32 	%r22, [_Z25aggregate_cost_horizontalPfiii_param_2];
	ld.param.u32 	%r23, [_Z25aggregate_cost_horizontalPfiii_param_3];
	cvta.to.global.u64 	%rd1, %rd7;
	mov.u32 	%r25, %ctaid.y;
	mov.u32 	%r26, %ntid.y;
	mov.u32 	%r27, %tid.y;
	mad.lo.s32 	%r1, %r25, %r26, %r27;
	setp.ge.s32 	%p1, %r1, %r24;
	setp.lt.s32 	%p2, %r22, 2;
	or.pred  	%p3, %p1, %p2;
	@%p3 bra 	$L__BB1_17;
	setp.lt.s32 	%p4, %r23, 1;
	@%p4 bra 	$L__BB1_17;
	and.b32  	%r2, %r23, 15;
	add.s32 	%r3, %r2, -1;
	and.b32  	%r4, %r23, 7;
	add.s32 	%r5, %r4, -1;
	and.b32  	%r6, %r23, 2147483632;
	and.b32  	%r7, %r23, 3;
	neg.s32 	%r8, %r6;
	mul.wide.u32 	%rd2, %r23, 4;
	add.s64 	%rd3, %rd1, %rd2;
	add.s64 	%rd4, %rd1, 32;
	mul.lo.s32 	%r9, %r22, %r1;
	mov.b32 	%r35, 1;
$L__BB1_3:
	setp.lt.u32 	%p5, %r23, 16;
	add.s32 	%r30, %r35, %r9;
	add.s32 	%r31, %r30, -1;
	mul.lo.s32 	%r11, %r31, %r23;
	mov.b32 	%r39, 0;
	@%p5 bra 	$L__BB1_6;
	mov.u32 	%r36, %r11;
	mov.u32 	%r37, %r8;
$L__BB1_5:
	.pragma "nounroll";
	mul.wide.s32 	%rd8, %r36, 4;
	add.s64 	%rd9, %rd3, %rd8;
	add.s64 	%rd10, %rd4, %rd8;
	ld.global.f32 	%f1, [%rd10+-32];
	ld.global.f32 	%f2, [%rd9];
	add.f32 	%f3, %f1, %f2;
	st.global.f32 	[%rd9], %f3;
	ld.global.f32 	%f4, [%rd10+-28];
	ld.global.f32 	%f5, [%rd9+4];
	add.f32 	%f6, %f4, %f5;
	st.global.f32 	[%rd9+4], %f6;
	ld.global.f32 	%f7, [%rd10+-24];
	ld.global.f32 	%f8, [%rd9+8];
	add.f32 	%f9, %f7, %f8;
	st.global.f32 	[%rd9+8], %f9;
	ld.global.f32 	%f10, [%rd10+-20];
	ld.global.f32 	%f11, [%rd9+12];
	add.f32 	%f12, %f10, %f11;
	st.global.f32 	[%rd9+12], %f12;
	ld.global.f32 	%f13, [%rd10+-16];
	ld.global.f32 	%f14, [%rd9+16];
	add.f32 	%f15, %f13, %f14;
	st.global.f32 	[%rd9+16], %f15;
	ld.global.f32 	%f16, [%rd10+-12];
	ld.global.f32 	%f17, [%rd9+20];
	add.f32 	%f18, %f16, %f17;
	st.global.f32 	[%rd9+20], %f18;
	ld.global.f32 	%f19, [%rd10+-8];
	ld.global.f32 	%f20, [%rd9+24];
	add.f32 	%f21, %f19, %f20;
	st.global.f32 	[%rd9+24], %f21;
	ld.global.f32 	%f22, [%rd10+-4];
	ld.global.f32 	%f23, [%rd9+28];
	add.f32 	%f24, %f22, %f23;
	st.global.f32 	[%rd9+28], %f24;
	ld.global.f32 	%f25, [%rd10];
	ld.global.f32 	%f26, [%rd9+32];
	add.f32 	%f27, %f25, %f26;
	st.global.f32 	[%rd9+32], %f27;
	ld.global.f32 	%f28, [%rd10+4];
	ld.global.f32 	%f29, [%rd9+36];
	add.f32 	%f30, %f28, %f29;
	st.global.f32 	[%rd9+36], %f30;
	ld.global.f32 	%f31, [%rd10+8];
	ld.global.f32 	%f32, [%rd9+40];
	add.f32 	%f33, %f31, %f32;
	st.global.f32 	[%rd9+40], %f33;
	ld.global.f32 	%f34, [%rd10+12];
	ld.global.f32 	%f35, [%rd9+44];
	add.f32 	%f36, %f34, %f35;
	st.global.f32 	[%rd9+44], %f36;
	ld.global.f32 	%f37, [%rd10+16];
	ld.global.f32 	%f38, [%rd9+48];
	add.f32 	%f39, %f37, %f38;
	st.global.f32 	[%rd9+48], %f39;
	ld.global.f32 	%f40, [%rd10+20];
	ld.global.f32 	%f41, [%rd9+52];
	add.f32 	%f42, %f40, %f41;
	st.global.f32 	[%rd9+52], %f42;
	ld.global.f32 	%f43, [%rd10+24];
	ld.global.f32 	%f44, [%rd9+56];
	add.f32 	%f45, %f43, %f44;
	st.global.f32 	[%rd9+56], %f45;
	ld.global.f32 	%f46, [%rd10+28];
	ld.global.f32 	%f47, [%rd9+60];
	add.f32 	%f48, %f46, %f47;
	st.global.f32 	[%rd9+60], %f48;
	add.s32 	%r37, %r37, 16;
	add.s32 	%r36, %r36, 16;
	setp.ne.s32 	%p6, %r37, 0;
	mov.u32 	%r39, %r6;
	@%p6 bra 	$L__BB1_5;
$L__BB1_6:
	setp.eq.s32 	%p7, %r2, 0;
	@%p7 bra 	$L__BB1_16;
	setp.lt.u32 	%p8, %r3, 7;
	@%p8 bra 	$L__BB1_9;
	add.s32 	%r32, %r39, %r11;
	mul.wide.s32 	%rd11, %r32, 4;
	add.s64 	%rd12, %rd1, %rd11;
	ld.global.f32 	%f49, [%rd12];
	add.s64 	%rd13, %rd12, %rd2;
	ld.global.f32 	%f50, [%rd13];
	add.f32 	%f51, %f49, %f50;
	st.global.f32 	[%rd13], %f51;
	ld.global.f32 	%f52, [%rd12+4];
	ld.global.f32 	%f53, [%rd13+4];
	add.f32 	%f54, %f52, %f53;
	st.global.f32 	[%rd13+4], %f54;
	ld.global.f32 	%f55, [%rd12+8];
	ld.global.f32 	%f56, [%rd13+8];
	add.f32 	%f57, %f55, %f56;
	st.global.f32 	[%rd13+8], %f57;
	ld.global.f32 	%f58, [%rd12+12];
	ld.global.f32 	%f59, [%rd13+12];
	add.f32 	%f60, %f58, %f59;
	st.global.f32 	[%rd13+12], %f60;
	ld.global.f32 	%f61, [%rd12+16];
	ld.global.f32 	%f62, [%rd13+16];
	add.f32 	%f63, %f61, %f62;
	st.global.f32 	[%rd13+16], %f63;
	ld.global.f32 	%f64, [%rd12+20];
	ld.global.f32 	%f65, [%rd13+20];
	add.f32 	%f66, %f64, %f65;
	st.global.f32 	[%rd13+20], %f66;
	ld.global.f32 	%f67, [%rd12+24];
	ld.global.f32 	%f68, [%rd13+24];
	add.f32 	%f69, %f67, %f68;
	st.global.f32 	[%rd13+24], %f69;
	ld.global.f32 	%f70, [%rd12+28];
	ld.global.f32 	%f71, [%rd13+28];
	add.f32 	%f72, %f70, %f71;
	st.global.f32 	[%rd13+28], %f72;
	add.s32 	%r39, %r39, 8;
$L__BB1_9:
	setp.eq.s32 	%p9, %r4, 0;
	@%p9 bra 	$L__BB1_16;
	setp.lt.u32 	%p10, %r5, 3;
	@%p10 bra 	$L__BB1_12;
	add.s32 	%r33, %r39, %r11;
	mul.wide.s32 	%rd14, %r33, 4;
	add.s64 	%rd15, %rd1, %rd14;
	ld.global.f32 	%f73, [%rd15];
	add.s64 	%rd16, %rd15, %rd2;
	ld.global.f32 	%f74, [%rd16];
	add.f32 	%f75, %f73, %f74;
	st.global.f32 	[%rd16], %f75;
	ld.global.f32 	%f76, [%rd15+4];
	ld.global.f32 	%f77, [%rd16+4];
	add.f32 	%f78, %f76, %f77;
	st.global.f32 	[%rd16+4], %f78;
	ld.global.f32 	%f79, [%rd15+8];
	ld.global.f32 	%f80, [%rd16+8];
	add.f32 	%f81, %f79, %f80;
	st.global.f32 	[%rd16+8], %f81;
	ld.global.f32 	%f82, [%rd15+12];
	ld.global.f32 	%f83, [%rd16+12];
	add.f32 	%f84, %f82, %f83;
	st.global.f32 	[%rd16+12], %f84;
	add.s32 	%r39, %r39, 4;
$L__BB1_12:
	setp.eq.s32 	%p11, %r7, 0;
	@%p11 bra 	$L__BB1_16;
	setp.eq.s32 	%p12, %r7, 1;
	add.s32 	%r34, %r39, %r11;
	mul.wide.s32 	%rd17, %r34, 4;
	add.s64 	%rd5, %rd1, %rd17;
	ld.global.f32 	%f85, [%rd5];
	add.s64 	%rd6, %rd5, %rd2;
	ld.global.f32 	%f86, [%rd6];
	add.f32 	%f87, %f85, %f86;
	st.global.f32 	[%rd6], %f87;
	@%p12 bra 	$L__BB1_16;
	setp.eq.s32 	%p13, %r7, 2;
	ld.global.f32 	%f88, [%rd5+4];
	ld.global.f32 	%f89, [%rd6+4];
	add.f32 	%f90, %f88, %f89;
	st.global.f32 	[%rd6+4], %f90;
	@%p13 bra 	$L__BB1_16;
	ld.global.f32 	%f91, [%rd5+8];
	ld.global.f32 	%f92, [%rd6+8];
	add.f32 	%f93, %f91, %f92;
	st.global.f32 	[%rd6+8], %f93;
$L__BB1_16:
	add.s32 	%r35, %r35, 1;
	setp.ne.s32 	%p14, %r35, %r22;
	@%p14 bra 	$L__BB1_3;
$L__BB1_17:
	ret;

}
	// .globl	_Z24cross_stereo_aggregationPKfPfPiS2_S2_S2_iii
.visible .entry _Z24cross_stereo_aggregationPKfPfPiS2_S2_S2_iii(
	.param .u64 .ptr .align 1 _Z24cross_stereo_aggregationPKfPfPiS2_S2_S2_iii_param_0,
	.param .u64 .ptr .align 1 _Z24cross_stereo_aggregationPKfPfPiS2_S2_S2_iii_param_1,
	.param .u64 .ptr .align 1 _Z24cross_stereo_aggregationPKfPfPiS2_S2_S2_iii_param_2,
	.param .u64 .ptr .align 1 _Z24cross_stereo_aggregationPKfPfPiS2_S2_S2_iii_param_3,
	.param .u64 .ptr .align 1 _Z24cross_stereo_aggregationPKfPfPiS2_S2_S2_iii_param_4,
	.param .u64 .ptr .align 1 _Z24cross_stereo_aggregationPKfPfPiS2_S2_S2_iii_param_5,
	.param .u32 _Z24cross_stereo_aggregationPKfPfPiS2_S2_S2_iii_param_6,
	.param .u32 _Z24cross_stereo_aggregationPKfPfPiS2_S2_S2_iii_param_7,
	.param .u32 _Z24cross_stereo_aggregationPKfPfPiS2_S2_S2_iii_param_8
)
{
	.reg .pred 	%p<29>;
	.reg .b32 	%r<161>;
	.reg .b32 	%f<35>;
	.reg .b64 	%rd<45>;

	ld.param.u64 	%rd8, [_Z24cross_stereo_aggregationPKfPfPiS2_S2_S2_iii_param_0];
	ld.param.u64 	%rd9, [_Z24cross_stereo_aggregationPKfPfPiS2_S2_S2_iii_param_2];
	ld.param.u64 	%rd10, [_Z24cross_stereo_aggregationPKfPfPiS2_S2_S2_iii_param_3];
	ld.param.u64 	%rd6, [_Z24cross_stereo_aggregationPKfPfPiS2_S2_S2_iii_param_4];
	ld.param.u32 	%r62, [_Z24cross_stereo_aggregationPKfPfPiS2_S2_S2_iii_param_6];
	ld.param.u32 	%r60, [_Z24cross_stereo_aggregationPKfPfPiS2_S2_S2_iii_param_7];
	ld.param.u32 	%r61, [_Z24cross_stereo_aggregationPKfPfPiS2_S2_S2_iii_param_8];
	cvta.to.global.u64 	%rd1, %rd8;
	cvta.to.global.u64 	%rd2, %rd10;
	cvta.to.global.u64 	%rd3, %rd9;
	mov.u32 	%r63, %ctaid.x;
	mov.u32 	%r64, %ntid.x;
	mov.u32 	%r65, %tid.x;
	mad.lo.s32 	%r1, %r63, %r64, %r65;
	mov.u32 	%r66, %ctaid.y;
	mov.u32 	%r67, %ntid.y;
	mov.u32 	%r68, %tid.y;
	mad.lo.s32 	%r69, %r66, %r67, %r68;
	setp.ge.s32 	%p1, %r1, %r60;
	setp.ge.s32 	%p2, %r69, %r62;
	or.pred  	%p3, %p1, %p2;
	@%p3 bra 	$L__BB2_20;
	mul.lo.s32 	%r3, %r60, %r69;
	setp.lt.s32 	%p4, %r61, 1;
	@%p4 bra 	$L__BB2_20;
	add.s32 	%r71, %r3, %r1;
	shl.b32 	%r72, %r71, 1;
	cvta.to.global.u64 	%rd11, %rd6;
	mul.wide.s32 	%rd12, %r72, 4;
	add.s64 	%rd4, %rd11, %rd12;
	mul.lo.s32 	%r4, %r71, %r61;
	shl.b32 	%r5, %r60, 2;
	shl.b32 	%r6, %r60, 1;
	mov.b32 	%r145, 0;
$L__BB2_3:
	ld.param.u64 	%rd44, [_Z24cross_stereo_aggregationPKfPfPiS2_S2_S2_iii_param_5];
	sub.s32 	%r73, %r1, %r145;
	shr.s32 	%r74, %r73, 31;
	and.b32  	%r8, %r74, %r60;
	add.s32 	%r9, %r8, %r73;
	add.s32 	%r75, %r9, %r3;
	ld.global.u32 	%r76, [%rd4];
	shl.b32 	%r77, %r75, 1;
	cvta.to.global.u64 	%rd13, %rd44;
	mul.wide.s32 	%rd14, %r77, 4;
	add.s64 	%rd15, %rd13, %rd14;
	ld.global.u32 	%r78, [%rd15];
	min.s32 	%r10, %r76, %r78;
	ld.global.u32 	%r79, [%rd4+4];
	ld.global.u32 	%r80, [%rd15+4];
	min.s32 	%r11, %r79, %r80;
	neg.s32 	%r158, %r10;
	setp.lt.s32 	%p5, %r11, %r158;
	mov.f32 	%f33, 0f00000000;
	mov.f32 	%f32, %f33;
	@%p5 bra 	$L__BB2_19;
	add.s32 	%r83, %r10, %r11;
	add.s32 	%r13, %r83, 1;
	neg.s32 	%r84, %r11;
	setp.eq.s32 	%p6, %r10, %r84;
	mov.b32 	%r156, 0;
	mov.f32 	%f32, 0f00000000;
	@%p6 bra 	$L__BB2_14;
	sub.s32 	%r153, 1, %r10;
	and.b32  	%r86, %r13, -2;
	neg.s32 	%r152, %r86;
	add.s32 	%r87, %r1, %r8;
	sub.s32 	%r148, %r69, %r10;
	mul.lo.s32 	%r20, %r60, %r148;
	add.s32 	%r16, %r20, %r60;
	add.s32 	%r88, %r87, %r16;
	sub.s32 	%r89, %r88, %r145;
	shl.b32 	%r151, %r89, 1;
	add.s32 	%r90, %r1, %r16;
	shl.b32 	%r149, %r90, 1;
	add.s32 	%r91, %r87, %r20;
	sub.s32 	%r92, %r91, %r145;
	shl.b32 	%r147, %r92, 1;
	add.s32 	%r93, %r1, %r20;
	shl.b32 	%r146, %r93, 1;
	mov.b32 	%r156, 0;
	mov.f32 	%f32, 0f00000000;
	mov.u32 	%r150, %r1;
$L__BB2_6:
	setp.lt.s32 	%p7, %r148, 0;
	setp.ge.s32 	%p8, %r148, %r62;
	or.pred  	%p9, %p7, %p8;
	@%p9 bra 	$L__BB2_9;
	mul.wide.s32 	%rd16, %r146, 4;
	add.s64 	%rd17, %rd3, %rd16;
	ld.global.u32 	%r94, [%rd17];
	mul.wide.s32 	%rd18, %r147, 4;
	add.s64 	%rd19, %rd2, %rd18;
	ld.global.u32 	%r95, [%rd19];
	min.s32 	%r32, %r94, %r95;
	ld.global.u32 	%r96, [%rd17+4];
	ld.global.u32 	%r97, [%rd19+4];
	min.s32 	%r98, %r96, %r97;
	add.s32 	%r99, %r156, %r32;
	add.s32 	%r100, %r99, %r98;
	add.s32 	%r156, %r100, 1;
	add.s32 	%r101, %r98, %r1;
	sub.s32 	%r102, %r32, %r1;
	setp.gt.s32 	%p10, %r102, -1;
	setp.ge.s32 	%p11, %r101, %r60;
	or.pred  	%p12, %p10, %p11;
	@%p12 bra 	$L__BB2_9;
	add.s32 	%r103, %r20, %r150;
	not.b32 	%r104, %r32;
	add.s32 	%r105, %r104, %r103;
	add.s32 	%r106, %r103, %r98;
	mad.lo.s32 	%r107, %r106, %r61, %r145;
	mul.wide.s32 	%rd20, %r107, 4;
	add.s64 	%rd21, %rd1, %rd20;
	ld.global.f32 	%f17, [%rd21];
	mad.lo.s32 	%r108, %r105, %r61, %r145;
	mul.wide.s32 	%rd22, %r108, 4;
	add.s64 	%rd23, %rd1, %rd22;
	ld.global.f32 	%f18, [%rd23];
	sub.f32 	%f19, %f17, %f18;
	add.f32 	%f32, %f32, %f19;
$L__BB2_9:
	add.s32 	%r109, %r148, 1;
	setp.lt.s32 	%p13, %r109, 0;
	setp.ge.s32 	%p14, %r109, %r62;
	or.pred  	%p15, %p13, %p14;
	@%p15 bra 	$L__BB2_12;
	mul.wide.s32 	%rd24, %r149, 4;
	add.s64 	%rd25, %rd3, %rd24;
	ld.global.u32 	%r110, [%rd25];
	mul.wide.s32 	%rd26, %r151, 4;
	add.s64 	%rd27, %rd2, %rd26;
	ld.global.u32 	%r111, [%rd27];
	min.s32 	%r36, %r110, %r111;
	ld.global.u32 	%r112, [%rd25+4];
	ld.global.u32 	%r113, [%rd27+4];
	min.s32 	%r114, %r112, %r113;
	add.s32 	%r115, %r156, %r36;
	add.s32 	%r116, %r115, %r114;
	add.s32 	%r156, %r116, 1;
	add.s32 	%r117, %r114, %r1;
	sub.s32 	%r118, %r36, %r1;
	setp.gt.s32 	%p16, %r118, -1;
	setp.ge.s32 	%p17, %r117, %r60;
	or.pred  	%p18, %p16, %p17;
	@%p18 bra 	$L__BB2_12;
	add.s32 	%r119, %r16, %r150;
	not.b32 	%r120, %r36;
	add.s32 	%r121, %r120, %r119;
	add.s32 	%r122, %r119, %r114;
	mad.lo.s32 	%r123, %r122, %r61, %r145;
	mul.wide.s32 	%rd28, %r123, 4;
	add.s64 	%rd29, %rd1, %rd28;
	ld.global.f32 	%f20, [%rd29];
	mad.lo.s32 	%r124, %r121, %r61, %r145;
	mul.wide.s32 	%rd30, %r124, 4;
	add.s64 	%rd31, %rd1, %rd30;
	ld.global.f32 	%f21, [%rd31];
	sub.f32 	%f22, %f20, %f21;
	add.f32 	%f32, %f32, %f22;
$L__BB2_12:
	add.s32 	%r153, %r153, 2;
	add.s32 	%r152, %r152, 2;
	add.s32 	%r151, %r151, %r5;
	add.s32 	%r150, %r150, %r6;
	add.s32 	%r149, %r149, %r5;
	add.s32 	%r148, %r148, 2;
	add.s32 	%r147, %r147, %r5;
	add.s32 	%r146, %r146, %r5;
	setp.ne.s32 	%p19, %r152, 0;
	@%p19 bra 	$L__BB2_6;
	add.s32 	%r158, %r153, -1;
$L__BB2_14:
	and.b32  	%r125, %r13, 1;
	setp.eq.b32 	%p20, %r125, 1;
	not.pred 	%p21, %p20;
	@%p21 bra 	$L__BB2_18;
	add.s32 	%r52, %r158, %r69;
	setp.lt.s32 	%p22, %r52, 0;
	setp.ge.s32 	%p23, %r52, %r62;
	or.pred  	%p24, %p22, %p23;
	@%p24 bra 	$L__BB2_18;
	mul.lo.s32 	%r126, %r52, %r60;
	add.s32 	%r53, %r126, %r1;
	add.s32 	%r127, %r126, %r9;
	shl.b32 	%r128, %r53, 1;
	mul.wide.s32 	%rd32, %r128, 4;
	add.s64 	%rd33, %rd3, %rd32;
	ld.global.u32 	%r129, [%rd33];
	shl.b32 	%r130, %r127, 1;
	mul.wide.s32 	%rd34, %r130, 4;
	add.s64 	%rd35, %rd2, %rd34;
	ld.global.u32 	%r131, [%rd35];
	min.s32 	%r54, %r129, %r131;
	ld.global.u32 	%r132, [%rd33+4];
	ld.global.u32 	%r133, [%rd35+4];
	min.s32 	%r134, %r132, %r133;
	add.s32 	%r135, %r156, %r54;
	add.s32 	%r136, %r135, %r134;
	add.s32 	%r156, %r136, 1;
	add.s32 	%r137, %r134, %r1;
	sub.s32 	%r138, %r54, %r1;
	setp.gt.s32 	%p25, %r138, -1;
	setp.ge.s32 	%p26, %r137, %r60;
	or.pred  	%p27, %p25, %p26;
	@%p27 bra 	$L__BB2_18;
	not.b32 	%r139, %r54;
	add.s32 	%r140, %r53, %r139;
	add.s32 	%r141, %r53, %r134;
	mad.lo.s32 	%r142, %r141, %r61, %r145;
	mul.wide.s32 	%rd36, %r142, 4;
	add.s64 	%rd37, %rd1, %rd36;
	ld.global.f32 	%f23, [%rd37];
	mad.lo.s32 	%r143, %r140, %r61, %r145;
	mul.wide.s32 	%rd38, %r143, 4;
	add.s64 	%rd39, %rd1, %rd38;
	ld.global.f32 	%f24, [%rd39];
	sub.f32 	%f25, %f23, %f24;
	add.f32 	%f32, %f32, %f25;
$L__BB2_18:
	cvt.rn.f32.s32 	%f33, %r156;
$L__BB2_19:
	ld.param.u64 	%rd43, [_Z24cross_stereo_aggregationPKfPfPiS2_S2_S2_iii_param_1];
	div.rn.f32 	%f26, %f32, %f33;
	add.s32 	%r144, %r145, %r4;
	cvta.to.global.u64 	%rd40, %rd43;
	mul.wide.s32 	%rd41, %r144, 4;
	add.s64 	%rd42, %rd40, %rd41;
	st.global.f32 	[%rd42], %f26;
	add.s32 	%r145, %r145, 1;
	setp.ne.s32 	%p28, %r145, %r61;
	@%p28 bra 	$L__BB2_3;
$L__BB2_20:
	ret;

}


// ===== COMPILED SASS (sm_100) =====

	.target	sm_100

	.elftype	@"ET_EXEC"


//--------------------- .note.nv.tkinfo           --------------------------
	.section	.note.nv.tkinfo,"",@"SHT_NOTE"
	.sectionflags	@"SHF_NOTE_NV_TKINFO"
	.tkinfo
        /*0018*/ 	.word	0x00000002
        /*0030*/ 	.string	""
        /*0030*/ 	.string	"ptxas"
        /*0030*/ 	.string	"Cuda compilation tools, release 13.0, V13.0.88"
        /*0030*/ 	.string	"Build cuda_13.0.r13.0/compiler.36424714_0"
        /*0030*/ 	.string	"-arch sm_100 -m 64 "



//--------------------- .note.nv.cuinfo           --------------------------
	.section	.note.nv.cuinfo,"",@"SHT_NOTE"
	.sectionflags	@"SHF_NOTE_NV_CUINFO"
        /*0018*/ 	.short	0x0002
        /*001a*/ 	.short	0x0064
        /*001c*/ 	.short	0x0082
	.zero		2


//--------------------- .nv.info                  --------------------------
	.section	.nv.info,"",@"SHT_CUDA_INFO"
	.align	4


	//----- nvinfo : EIATTR_REGCOUNT
	.align		4
        /*0000*/ 	.byte	0x04, 0x2f
        /*0002*/ 	.short	(.L_1 - .L_0)
	.align		4
.L_0:
        /*0004*/ 	.word	index@(_Z9findCrossPKhPiS1_ii)
        /*0008*/ 	.word	0x00000015


	//----- nvinfo : EIATTR_FRAME_SIZE
	.align		4
.L_1:
        /*000c*/ 	.byte	0x04, 0x11
        /*000e*/ 	.short	(.L_3 - .L_2)
	.align		4
.L_2:
        /*0010*/ 	.word	index@(_Z9findCrossPKhPiS1_ii)
        /*0014*/ 	.word	0x00000000


	//----- nvinfo : EIATTR_REGCOUNT
	.align		4
.L_3:
        /*0018*/ 	.byte	0x04, 0x2f
        /*001a*/ 	.short	(.L_5 - .L_4)
	.align		4
.L_4:
        /*001c*/ 	.word	index@(_Z25aggregate_cost_horizontalPfiii)
        /*0020*/ 	.word	0x0000001a


	//----- nvinfo : EIATTR_FRAME_SIZE
	.align		4
.L_5:
        /*0024*/ 	.byte	0x04, 0x11
        /*0026*/ 	.short	(.L_7 - .L_6)
	.align		4
.L_6:
        /*0028*/ 	.word	index@(_Z25aggregate_cost_horizontalPfiii)
        /*002c*/ 	.word	0x00000000


	//----- nvinfo : EIATTR_REGCOUNT
	.align		4
.L_7:
        /*0030*/ 	.byte	0x04, 0x2f
        /*0032*/ 	.short	(.L_9 - .L_8)
	.align		4
.L_8:
        /*0034*/ 	.word	index@(_Z24cross_stereo_aggregationPKfPfPiS2_S2_S2_iii)
        /*0038*/ 	.word	0x00000020


	//----- nvinfo : EIATTR_FRAME_SIZE
	.align		4
.L_9:
        /*003c*/ 	.byte	0x04, 0x11
        /*003e*/ 	.short	(.L_11 - .L_10)
	.align		4
.L_10:
        /*0040*/ 	.word	index@($__internal_0_$__cuda_sm3x_div_rn_noftz_f32_slowpath)
        /*0044*/ 	.word	0x00000000


	//----- nvinfo : EIATTR_FRAME_SIZE
	.align		4
.L_11:
        /*0048*/ 	.byte	0x04, 0x11
        /*004a*/ 	.short	(.L_13 - .L_12)
	.align		4
.L_12:
        /*004c*/ 	.word	index@(_Z24cross_stereo_aggregationPKfPfPiS2_S2_S2_iii)
        /*0050*/ 	.word	0x00000000


	//----- nvinfo : EIATTR_MIN_STACK_SIZE
	.align		4
.L_13:
        /*0054*/ 	.byte	0x04, 0x12
        /*0056*/ 	.short	(.L_15 - .L_14)
	.align		4
.L_14:
        /*0058*/ 	.word	index@(_Z24cross_stereo_aggregationPKfPfPiS2_S2_S2_iii)
        /*005c*/ 	.word	0x00000000


	//----- nvinfo : EIATTR_MIN_STACK_SIZE
	.align		4
.L_15:
        /*0060*/ 	.byte	0x04, 0x12
        /*0062*/ 	.short	(.L_17 - .L_16)
	.align		4
.L_16:
        /*0064*/ 	.word	index@(_Z25aggregate_cost_horizontalPfiii)
        /*0068*/ 	.word	0x00000000


	//----- nvinfo : EIATTR_MIN_STACK_SIZE
	.align		4
.L_17:
        /*006c*/ 	.byte	0x04, 0x12
        /*006e*/ 	.short	(.L_19 - .L_18)
	.align		4
.L_18:
        /*0070*/ 	.word	index@(_Z9findCrossPKhPiS1_ii)
        /*0074*/ 	.word	0x00000000
.L_19:


//--------------------- .nv.compat                --------------------------
	.section	.nv.compat,"",@"SHT_CUDA_COMPAT_INFO"
	.align	4
        /*0000*/ 	.byte	0x02, 0x09, 0x00, 0x00, 0x02, 0x02, 0x01, 0x00, 0x02, 0x05, 0x05, 0x00, 0x03, 0x07, 0x01, 0x01
        /*0010*/ 	.byte	0x02, 0x03, 0x00, 0x00, 0x02, 0x06, 0x01, 0x00, 0x04, 0x0b, 0x08, 0x00, 0x01, 0x00, 0x00, 0x00
        /*0020*/ 	.byte	0x00, 0x00, 0x00, 0x00


//--------------------- .nv.info._Z24cross_stereo_aggregationPKfPfPiS2_S2_S2_iii --------------------------
	.section	.nv.info._Z24cross_stereo_aggregationPKfPfPiS2_S2_S2_iii,"",@"SHT_CUDA_INFO"
	.sectionflags	@""
	.align	4


	//----- nvinfo : EIATTR_CUDA_API_VERSION
	.align		4
        /*0000*/ 	.byte	0x04, 0x37
        /*0002*/ 	.short	(.L_21 - .L_20)
.L_20:
        /*0004*/ 	.word	0x00000082


	//----- nvinfo : EIATTR_KPARAM_INFO
	.align		4
.L_21:
        /*0008*/ 	.byte	0x04, 0x17
        /*000a*/ 	.short	(.L_23 - .L_22)
.L_22:
        /*000c*/ 	.word	0x00000000
        /*0010*/ 	.short	0x0008
        /*0012*/ 	.short	0x0038
        /*0014*/ 	.byte	0x00, 0xf0, 0x11, 0x00


	//----- nvinfo : EIATTR_KPARAM_INFO
	.align		4
.L_23:
        /*0018*/ 	.byte	0x04, 0x17
        /*001a*/ 	.short	(.L_25 - .L_24)
.L_24:
        /*001c*/ 	.word	0x00000000
        /*0020*/ 	.short	0x0007
        /*0022*/ 	.short	0x0034
        /*0024*/ 	.byte	0x00, 0xf0, 0x11, 0x00


	//----- nvinfo : EIATTR_KPARAM_INFO
	.align		4
.L_25:
        /*0028*/ 	.byte	0x04, 0x17
        /*002a*/ 	.short	(.L_27 - .L_26)
.L_26:
        /*002c*/ 	.word	0x00000000
        /*0030*/ 	.short	0x0006
        /*0032*/ 	.short	0x0030
        /*0034*/ 	.byte	0x00, 0xf0, 0x11, 0x00


	//----- nvinfo : EIATTR_KPARAM_INFO
	.align		4
.L_27:
        /*0038*/ 	.byte	0x04, 0x17
        /*003a*/ 	.short	(.L_29 - .L_28)
.L_28:
        /*003c*/ 	.word	0x00000000
        /*0040*/ 	.short	0x0005
        /*0042*/ 	.short	0x0028
        /*0044*/ 	.byte	0x00, 0xf5, 0x21, 0x00


	//----- nvinfo : EIATTR_KPARAM_INFO
	.align		4
.L_29:
        /*0048*/ 	.byte	0x04, 0x17
        /*004a*/ 	.short	(.L_31 - .L_30)
.L_30:
        /*004c*/ 	.word	0x00000000
        /*0050*/ 	.short	0x0004
        /*0052*/ 	.short	0x0020
        /*0054*/ 	.byte	0x00, 0xf5, 0x21, 0x00


	//----- nvinfo : EIATTR_KPARAM_INFO
	.align		4
.L_31:
        /*0058*/ 	.byte	0x04, 0x17
        /*005a*/ 	.short	(.L_33 - .L_32)
.L_32:
        /*005c*/ 	.word	0x00000000
        /*0060*/ 	.short	0x0003
        /*0062*/ 	.short	0x0018
        /*0064*/ 	.byte	0x00, 0xf5, 0x21, 0x00


	//----- nvinfo : EIATTR_KPARAM_INFO
	.align		4
.L_33:
        /*0068*/ 	.byte	0x04, 0x17
        /*006a*/ 	.short	(.L_35 - .L_34)
.L_34:
        /*006c*/ 	.word	0x00000000
        /*0070*/ 	.short	0x0002
        /*0072*/ 	.short	0x0010
        /*0074*/ 	.byte	0x00, 0xf5, 0x21, 0x00


	//----- nvinfo : EIATTR_KPARAM_INFO
	.align		4
.L_35:
        /*0078*/ 	.byte	0x04, 0x17
        /*007a*/ 	.short	(.L_37 - .L_36)
.L_36:
        /*007c*/ 	.word	0x00000000
        /*0080*/ 	.short	0x0001
        /*0082*/ 	.short	0x0008
        /*0084*/ 	.byte	0x00, 0xf5, 0x21, 0x00


	//----- nvinfo : EIATTR_KPARAM_INFO
	.align		4
.L_37:
        /*0088*/ 	.byte	0x04, 0x17
        /*008a*/ 	.short	(.L_39 - .L_38)
.L_38:
        /*008c*/ 	.word	0x00000000
        /*0090*/ 	.short	0x0000
        /*0092*/ 	.short	0x0000
        /*0094*/ 	.byte	0x00, 0xf5, 0x21, 0x00


	//----- nvinfo : EIATTR_SPARSE_MMA_MASK
	.align		4
.L_39:
        /*0098*/ 	.byte	0x03, 0x50
        /*009a*/ 	.short	0x0000


	//----- nvinfo : EIATTR_MAXREG_COUNT
	.align		4
        /*009c*/ 	.byte	0x03, 0x1b
        /*009e*/ 	.short	0x00ff


	//----- nvinfo : EIATTR_MERCURY_ISA_VERSION
	.align		4
        /*00a0*/ 	.byte	0x03, 0x5f
        /*00a2*/ 	.short	0x0101


	//----- nvinfo : EIATTR_VRC_CTA_INIT_COUNT
	.align		4
        /*00a4*/ 	.byte	0x02, 0x4a
	.zero		1
	.zero		1


	//----- nvinfo : EIATTR_EXIT_INSTR_OFFSETS
	.align		4
        /*00a8*/ 	.byte	0x04, 0x1c
        /*00aa*/ 	.short	(.L_41 - .L_40)


	//   ....[0]....
.L_40:
        /*00ac*/ 	.word	0x000000c0


	//   ....[1]....
        /*00b0*/ 	.word	0x000000f0


	//   ....[2]....
        /*00b4*/ 	.word	0x00000e80


	//----- nvinfo : EIATTR_CRS_STACK_SIZE
	.align		4
.L_41:
        /*00b8*/ 	.byte	0x04, 0x1e
        /*00ba*/ 	.short	(.L_43 - .L_42)
.L_42:
        /*00bc*/ 	.word	0x00000000


	//----- nvinfo : EIATTR_CBANK_PARAM_SIZE
	.align		4
.L_43:
        /*00c0*/ 	.byte	0x03, 0x19
        /*00c2*/ 	.short	0x003c


	//----- nvinfo : EIATTR_PARAM_CBANK
	.align		4
        /*00c4*/ 	.byte	0x04, 0x0a
        /*00c6*/ 	.short	(.L_45 - .L_44)
	.align		4
.L_44:
        /*00c8*/ 	.word	index@(.nv.constant0._Z24cross_stereo_aggregationPKfPfPiS2_S2_S2_iii)
        /*00cc*/ 	.short	0x0380
        /*00ce*/ 	.short	0x003c


	//----- nvinfo : EIATTR_SW_WAR
	.align		4
.L_45:
        /*00d0*/ 	.byte	0x04, 0x36
        /*00d2*/ 	.short	(.L_47 - .L_46)
.L_46:
        /*00d4*/ 	.word	0x00000008
.L_47:


//--------------------- .nv.info._Z25aggregate_cost_horizontalPfiii --------------------------
	.section	.nv.info._Z25aggregate_cost_horizontalPfiii,"",@"SHT_CUDA_INFO"
	.sectionflags	@""
	.align	4


	//----- nvinfo : EIATTR_CUDA_API_VERSION
	.align		4
        /*0000*/ 	.byte	0x04, 0x37
        /*0002*/ 	.short	(.L_49 - .L_48)
.L_48:
        /*0004*/ 	.word	0x00000082


	//----- nvinfo : EIATTR_KPARAM_INFO
	.align		4
.L_49:
        /*0008*/ 	.byte	0x04, 0x17
        /*000a*/ 	.short	(.L_51 - .L_50)
.L_50:
        /*000c*/ 	.word	0x00000000
        /*0010*/ 	.short	0x0003
        /*0012*/ 	.short	0x0010
        /*0014*/ 	.byte	0x00, 0xf0, 0x11, 0x00


	//----- nvinfo : EIATTR_KPARAM_INFO
	.align		4
.L_51:
        /*0018*/ 	.byte	0x04, 0x17
        /*001a*/ 	.short	(.L_53 - .L_52)
.L_52:
        /*001c*/ 	.word	0x00000000
        /*0020*/ 	.short	0x0002
        /*0022*/ 	.short	0x000c
        /*0024*/ 	.byte	0x00, 0xf0, 0x11, 0x00


	//----- nvinfo : EIATTR_KPARAM_INFO
	.align		4
.L_53:
        /*0028*/ 	.byte	0x04, 0x17
        /*002a*/ 	.short	(.L_55 - .L_54)
.L_54:
        /*002c*/ 	.word	0x00000000
        /*0030*/ 	.short	0x0001
        /*0032*/ 	.short	0x0008
        /*0034*/ 	.byte	0x00, 0xf0, 0x11, 0x00


	//----- nvinfo : EIATTR_KPARAM_INFO
	.align		4
.L_55:
        /*0038*/ 	.byte	0x04, 0x17
        /*003a*/ 	.short	(.L_57 - .L_56)
.L_56:
        /*003c*/ 	.word	0x00000000
        /*0040*/ 	.short	0x0000
        /*0042*/ 	.short	0x0000
        /*0044*/ 	.byte	0x00, 0xf5, 0x21, 0x00


	//----- nvinfo : EIATTR_SPARSE_MMA_MASK
	.align		4
.L_57:
        /*0048*/ 	.byte	0x03, 0x50
        /*004a*/ 	.short	0x0000


	//----- nvinfo : EIATTR_MAXREG_COUNT
	.align		4
        /*004c*/ 	.byte	0x03, 0x1b
        /*004e*/ 	.short	0x00ff


	//----- nvinfo : EIATTR_MERCURY_ISA_VERSION
	.align		4
        /*0050*/ 	.byte	0x03, 0x5f
        /*0052*/ 	.short	0x0101


	//----- nvinfo : EIATTR_VRC_CTA_INIT_COUNT
	.align		4
        /*0054*/ 	.byte	0x02, 0x4a
	.zero		1
	.zero		1


	//----- nvinfo : EIATTR_EXIT_INSTR_OFFSETS
	.align		4
        /*0058*/ 	.byte	0x04, 0x1c
        /*005a*/ 	.short	(.L_59 - .L_58)


	//   ....[0]....
.L_58:
        /*005c*/ 	.word	0x00000080


	//   ....[1]....
        /*0060*/ 	.word	0x000000b0


	//   ....[2]....
        /*0064*/ 	.word	0x00000c80


	//----- nvinfo : EIATTR_CBANK_PARAM_SIZE
	.align		4
.L_59:
        /*0068*/ 	.byte	0x03, 0x19
        /*006a*/ 	.short	0x0014


	//----- nvinfo : EIATTR_PARAM_CBANK
	.align		4
        /*006c*/ 	.byte	0x04, 0x0a
        /*006e*/ 	.short	(.L_61 - .L_60)
	.align		4
.L_60:
        /*0070*/ 	.word	index@(.nv.constant0._Z25aggregate_cost_horizontalPfiii)
        /*0074*/ 	.short	0x0380
        /*0076*/ 	.short	0x0014


	//----- nvinfo : EIATTR_SW_WAR
	.align		4
.L_61:
        /*0078*/ 	.byte	0x04, 0x36
        /*007a*/ 	.short	(.L_63 - .L_62)
.L_62:
        /*007c*/ 	.word	0x00000008
.L_63:


//--------------------- .nv.info._Z9findCrossPKhPiS1_ii --------------------------
	.section	.nv.info._Z9findCrossPKhPiS1_ii,"",@"SHT_CUDA_INFO"
	.sectionflags	@""
	.align	4


	//----- nvinfo : EIATTR_CUDA_API_VERSION
	.align		4
        /*0000*/ 	.byte	0x04, 0x37
        /*0002*/ 	.short	(.L_65 - .L_64)
.L_64:
        /*0004*/ 	.word	0x00000082


	//----- nvinfo : EIATTR_KPARAM_INFO
	.align		4
.L_65:
        /*0008*/ 	.byte	0x04, 0x17
        /*000a*/ 	.short	(.L_67 - .L_66)
.L_66:
        /*000c*/ 	.word	0x00000000
        /*0010*/ 	.short	0x0004
        /*0012*/ 	.short	0x001c
        /*0014*/ 	.byte	0x00, 0xf0, 0x11, 0x00


	//----- nvinfo : EIATTR_KPARAM_INFO
	.align		4
.L_67:
        /*0018*/ 	.byte	0x04, 0x17
        /*001a*/ 	.short	(.L_69 - .L_68)
.L_68:
        /*001c*/ 	.word	0x00000000
        /*0020*/ 	.short	0x0003
        /*0022*/ 	.short	0x0018
        /*0024*/ 	.byte	0x00, 0xf0, 0x11, 0x00


	//----- nvinfo : EIATTR_KPARAM_INFO
	.align		4
.L_69:
        /*0028*/ 	.byte	0x04, 0x17
        /*002a*/ 	.short	(.L_71 - .L_70)
.L_70:
        /*002c*/ 	.word	0x00000000
        /*0030*/ 	.short	0x0002
        /*0032*/ 	.short	0x0010
        /*0034*/ 	.byte	0x00, 0xf5, 0x21, 0x00


	//----- nvinfo : EIATTR_KPARAM_INFO
	.align		4
.L_71:
        /*0038*/ 	.byte	0x04, 0x17
        /*003a*/ 	.short	(.L_73 - .L_72)
.L_72:
        /*003c*/ 	.word	0x00000000
        /*0040*/ 	.short	0x0001
        /*0042*/ 	.short	0x0008
        /*0044*/ 	.byte	0x00, 0xf5, 0x21, 0x00


	//----- nvinfo : EIATTR_KPARAM_INFO
	.align		4
.L_73:
        /*0048*/ 	.byte	0x04, 0x17
        /*004a*/ 	.short	(.L_75 - .L_74)
.L_74:
        /*004c*/ 	.word	0x00000000
        /*0050*/ 	.short	0x0000
        /*0052*/ 	.short	0x0000
        /*0054*/ 	.byte	0x00, 0xf5, 0x21, 0x00


	//----- nvinfo : EIATTR_SPARSE_MMA_MASK
	.align		4
.L_75:
        /*0058*/ 	.byte	0x03, 0x50
        /*005a*/ 	.short	0x0000


	//----- nvinfo : EIATTR_MAXREG_COUNT
	.align		4
        /*005c*/ 	.byte	0x03, 0x1b
        /*005e*/ 	.short	0x00ff


	//----- nvinfo : EIATTR_MERCURY_ISA_VERSION
	.align		4
        /*0060*/ 	.byte	0x03, 0x5f
        /*0062*/ 	.short	0x0101


	//----- nvinfo : EIATTR_VRC_CTA_INIT_COUNT
	.align		4
        /*0064*/ 	.byte	0x02, 0x4a
	.zero		1
	.zero		1


	//----- nvinfo : EIATTR_EXIT_INSTR_OFFSETS
	.align		4
        /*0068*/ 	.byte	0x04, 0x1c
        /*006a*/ 	.short	(.L_77 - .L_76)


	//   ....[0]....
.L_76:
        /*006c*/ 	.word	0x000000c0


	//   ....[1]....
        /*0070*/ 	.word	0x00000ce0


	//----- nvinfo : EIATTR_CRS_STACK_SIZE
	.align		4
.L_77:
        /*0074*/ 	.byte	0x04, 0x1e
        /*0076*/ 	.short	(.L_79 - .L_78)
.L_78:
        /*0078*/ 	.word	0x00000000


	//----- nvinfo : EIATTR_CBANK_PARAM_SIZE
	.align		4
.L_79:
        /*007c*/ 	.byte	0x03, 0x19
        /*007e*/ 	.short	0x0020


	//----- nvinfo : EIATTR_PARAM_CBANK
	.align		4
        /*0080*/ 	.byte	0x04, 0x0a
        /*0082*/ 	.short	(.L_81 - .L_80)
	.align		4
.L_80:
        /*0084*/ 	.word	index@(.nv.constant0._Z9findCrossPKhPiS1_ii)
        /*0088*/ 	.short	0x0380
        /*008a*/ 	.short	0x0020


	//----- nvinfo : EIATTR_SW_WAR
	.align		4
.L_81:
        /*008c*/ 	.byte	0x04, 0x36
        /*008e*/ 	.short	(.L_83 - .L_82)
.L_82:
        /*0090*/ 	.word	0x00000008
.L_83:


//--------------------- .nv.callgraph             --------------------------
	.section	.nv.callgraph,"",@"SHT_CUDA_CALLGRAPH"
	.align	4
	.sectionentsize	8
	.align		4
        /*0000*/ 	.word	0x00000000
	.align		4
        /*0004*/ 	.word	0xffffffff
	.align		4
        /*0008*/ 	.word	0x00000000
	.align		4
        /*000c*/ 	.word	0xfffffffe
	.align		4
        /*0010*/ 	.word	0x00000000
	.align		4
        /*0014*/ 	.word	0xfffffffd
	.align		4
        /*0018*/ 	.word	0x00000000
	.align		4
        /*001c*/ 	.word	0xfffffffc


//--------------------- .text._Z24cross_stereo_aggregationPKfPfPiS2_S2_S2_iii --------------------------
	.section	.text._Z24cross_stereo_aggregationPKfPfPiS2_S2_S2_iii,"ax",@progbits
	.align	128
        .global         _Z24cross_stereo_aggregationPKfPfPiS2_S2_S2_iii
        .type           _Z24cross_stereo_aggregationPKfPfPiS2_S2_S2_iii,@function
        .size           _Z24cross_stereo_aggregationPKfPfPiS2_S2_S2_iii,(.L_x_53 - _Z24cross_stereo_aggregationPKfPfPiS2_S2_S2_iii)
        .other          _Z24cross_stereo_aggregationPKfPfPiS2_S2_S2_iii,@"STO_CUDA_ENTRY STV_DEFAULT"
_Z24cross_stereo_aggregationPKfPfPiS2_S2_S2_iii:
.text._Z24cross_stereo_aggregationPKfPfPiS2_S2_S2_iii:
[----:B------:R-:W-:Y:S01]  /*0000*/  LDC R1, c[0x0][0x37c] ;  /* 0x0000df00ff017b82 */ /* 0x000fe20000000800 */
[----:B------:R-:W0:Y:S07]  /*0010*/  S2R R5, SR_TID.Y ;  /* 0x0000000000057919 */ /* 0x000e2e0000002200 */
[----:B------:R-:W1:Y:S01]  /*0020*/  LDC R3, c[0x0][0x360] ;  /* 0x0000d800ff037b82 */ /* 0x000e620000000800 */
[----:B------:R-:W2:Y:S01]  /*0030*/  LDCU.64 UR8, c[0x0][0x3b0] ;  /* 0x00007600ff0877ac */ /* 0x000ea20008000a00 */
[----:B------:R-:W1:Y:S06]  /*0040*/  S2R R2, SR_TID.X ;  /* 0x0000000000027919 */ /* 0x000e6c0000002100 */
[----:B------:R-:W0:Y:S08]  /*0050*/  S2UR UR5, SR_CTAID.Y ;  /* 0x00000000000579c3 */ /* 0x000e300000002600 */
[----:B------:R-:W0:Y:S08]  /*0060*/  LDC R0, c[0x0][0x364] ;  /* 0x0000d900ff007b82 */ /* 0x000e300000000800 */
[----:B------:R-:W1:Y:S01]  /*0070*/  S2UR UR4, SR_CTAID.X ;  /* 0x00000000000479c3 */ /* 0x000e620000002500 */
[----:B0-----:R-:W-:-:S05]  /*0080*/  IMAD R0, R0, UR5, R5 ;  /* 0x0000000500007c24 */ /* 0x001fca000f8e0205 */
[----:B--2---:R-:W-:Y:S01]  /*0090*/  ISETP.GE.AND P0, PT, R0, UR8, PT ;  /* 0x0000000800007c0c */ /* 0x004fe2000bf06270 */
[----:B-1----:R-:W-:-:S05]  /*00a0*/  IMAD R3, R3, UR4, R2 ;  /* 0x0000000403037c24 */ /* 0x002fca000f8e0202 */
[----:B------:R-:W-:-:S13]  /*00b0*/  ISETP.GE.OR P0, PT, R3, UR9, P0 ;  /* 0x0000000903007c0c */ /* 0x000fda0008706670 */
[----:B------:R-:W-:Y:S05]  /*00c0*/  @P0 EXIT ;  /* 0x000000000000094d */ /* 0x000fea0003800000 */
[----:B------:R-:W0:Y:S02]  /*00d0*/  LDC R2, c[0x0][0x3b8] ;  /* 0x0000ee00ff027b82 */ /* 0x000e240000000800 */
[----:B0-----:R-:W-:-:S13]  /*00e0*/  ISETP.GE.AND P0, PT, R2, 0x1, PT ;  /* 0x000000010200780c */ /* 0x001fda0003f06270 */
[----:B------:R-:W-:Y:S05]  /*00f0*/  @!P0 EXIT ;  /* 0x000000000000894d */ /* 0x000fea0003800000 */
[----:B------:R-:W0:Y:S01]  /*0100*/  LDC.64 R14, c[0x0][0x3a0] ;  /* 0x0000e800ff0e7b82 */ /* 0x000e220000000a00 */
[----:B------:R-:W-:Y:S01]  /*0110*/  IMAD R2, R0, UR9, R3 ;  /* 0x0000000900027c24 */ /* 0x000fe2000f8e0203 */
[----:B------:R-:W1:Y:S03]  /*0120*/  LDCU.64 UR6, c[0x0][0x358] ;  /* 0x00006b00ff0677ac */ /* 0x000e660008000a00 */
[----:B------:R-:W-:Y:S01]  /*0130*/  IMAD.SHL.U32 R5, R2, 0x2, RZ ;  /* 0x0000000202057824 */ /* 0x000fe200078e00ff */
[----:B------:R-:W-:-:S03]  /*0140*/  UMOV UR4, URZ ;  /* 0x000000ff00047c82 */ /* 0x000fc60008000000 */
[----:B01----:R-:W-:-:S07]  /*0150*/  IMAD.WIDE R14, R5, 0x4, R14 ;  /* 0x00000004050e7825 */ /* 0x003fce00078e020e */
.L_x_14:
[----:B0-----:R-:W0:Y:S01]  /*0160*/  LDCU UR5, c[0x0][0x3b4] ;  /* 0x00007680ff0577ac */ /* 0x001e220008000800 */
[----:B------:R-:W-:Y:S01]  /*0170*/  VIADD R5, R3, -UR4 ;  /* 0x8000000403057c36 */ /* 0x000fe20008000000 */
[----:B------:R-:W1:Y:S01]  /*0180*/  LDC.64 R6, c[0x0][0x3a8] ;  /* 0x0000ea00ff067b82 */ /* 0x000e620000000a00 */
[----:B------:R-:W2:Y:S01]  /*0190*/  LDG.E R8, desc[UR6][R14.64+0x4] ;  /* 0x000004060e087981 */ /* 0x000ea2000c1e1900 */
[----:B------:R-:W3:Y:S02]  /*01a0*/  LDCU UR8, c[0x0][0x3b4] ;  /* 0x00007680ff0877ac */ /* 0x000ee40008000800 */
[----:B------:R-:W-:Y:S01]  /*01b0*/  SHF.R.S32.HI R9, RZ, 0x1f, R5 ;  /* 0x0000001fff097819 */ /* 0x000fe20000011405 */
[----:B0-----:R-:W-:-:S05]  /*01c0*/  IMAD.U32 R16, RZ, RZ, UR5 ;  /* 0x00000005ff107e24 */ /* 0x001fca000f8e00ff */
[----:B------:R-:W-:-:S04]  /*01d0*/  LOP3.LUT R10, R9, R16, RZ, 0xc0, !PT ;  /* 0x00000010090a7212 */ /* 0x000fc800078ec0ff */
[----:B------:R-:W-:-:S05]  /*01e0*/  IADD3 R5, PT, PT, R5, R10, RZ ;  /* 0x0000000a05057210 */ /* 0x000fca0007ffe0ff */
[----:B------:R-:W-:-:S04]  /*01f0*/  IMAD R4, R0, R16, R5 ;  /* 0x0000001000047224 */ /* 0x000fc800078e0205 */
[----:B------:R-:W-:Y:S02]  /*0200*/  IMAD.SHL.U32 R9, R4, 0x2, RZ ;  /* 0x0000000204097824 */ /* 0x000fe400078e00ff */
[----:B------:R-:W4:Y:S02]  /*0210*/  LDG.E R4, desc[UR6][R14.64] ;  /* 0x000000060e047981 */ /* 0x000f24000c1e1900 */
[----:B-1----:R-:W-:-:S05]  /*0220*/  IMAD.WIDE R6, R9, 0x4, R6 ;  /* 0x0000000409067825 */ /* 0x002fca00078e0206 */
[----:B------:R-:W4:Y:S04]  /*0230*/  LDG.E R9, desc[UR6][R6.64] ;  /* 0x0000000606097981 */ /* 0x000f28000c1e1900 */
[----:B------:R-:W2:Y:S01]  /*0240*/  LDG.E R11, desc[UR6][R6.64+0x4] ;  /* 0x00000406060b7981 */ /* 0x000ea2000c1e1900 */
[----:B------:R-:W-:Y:S01]  /*0250*/  BSSY.RECONVERGENT B2, `(.L_x_0) ;  /* 0x00000ab000027945 */ /* 0x000fe20003800200 */
[----:B------:R-:W-:Y:S01]  /*0260*/  HFMA2 R20, -RZ, RZ, 0, 0 ;  /* 0x00000000ff147431 */ /* 0x000fe200000001ff */
[----:B----4-:R-:W-:Y:S02]  /*0270*/  VIMNMX R13, PT, PT, R4, R9, PT ;  /* 0x00000009040d7248 */ /* 0x010fe40003fe0100 */
[----:B--2---:R-:W-:-:S03]  /*0280*/  VIMNMX R8, PT, PT, R8, R11, PT ;  /* 0x0000000b08087248 */ /* 0x004fc60003fe0100 */
[----:B------:R-:W-:-:S05]  /*0290*/  IMAD.MOV R4, RZ, RZ, -R13 ;  /* 0x000000ffff047224 */ /* 0x000fca00078e0a0d */
[----:B------:R-:W-:Y:S01]  /*02a0*/  ISETP.GE.AND P0, PT, R8, R4, PT ;  /* 0x000000040800720c */ /* 0x000fe20003f06270 */
[----:B------:R-:W-:-:S12]  /*02b0*/  IMAD.MOV.U32 R9, RZ, RZ, RZ ;  /* 0x000000ffff097224 */ /* 0x000fd800078e00ff */
[----:B---3--:R-:W-:Y:S05]  /*02c0*/  @!P0 BRA `(.L_x_1) ;  /* 0x00000008008c8947 */ /* 0x008fea0003800000 */
[----:B------:R-:W-:Y:S01]  /*02d0*/  IMAD.MOV R6, RZ, RZ, -R8 ;  /* 0x000000ffff067224 */ /* 0x000fe200078e0a08 */
[----:B------:R-:W-:Y:S01]  /*02e0*/  BSSY.RECONVERGENT B1, `(.L_x_2) ;  /* 0x0000073000017945 */ /* 0x000fe20003800200 */
[----:B------:R-:W-:Y:S01]  /*02f0*/  IMAD.MOV.U32 R7, RZ, RZ, R4 ;  /* 0x000000ffff077224 */ /* 0x000fe200078e0004 */
[C---:B------:R-:W-:Y:S02]  /*0300*/  IADD3 R4, PT, PT, R13.reuse, 0x1, R8 ;  /* 0x000000010d047810 */ /* 0x040fe40007ffe008 */
[----:B------:R-:W-:Y:S01]  /*0310*/  ISETP.NE.AND P0, PT, R13, R6, PT ;  /* 0x000000060d00720c */ /* 0x000fe20003f05270 */
[----:B------:R-:W-:Y:S01]  /*0320*/  IMAD.MOV.U32 R6, RZ, RZ, RZ ;  /* 0x000000ffff067224 */ /* 0x000fe200078e00ff */
[----:B------:R-:W-:-:S11]  /*0330*/  MOV R20, RZ ;  /* 0x000000ff00147202 */ /* 0x000fd60000000f00 */
[----:B------:R-:W-:Y:S05]  /*0340*/  @!P0 BRA `(.L_x_3) ;  /* 0x0000000400b08947 */ /* 0x000fea0003800000 */
[----:B------:R-:W-:Y:S01]  /*0350*/  IMAD.IADD R7, R3, 0x1, R10 ;  /* 0x0000000103077824 */ /* 0x000fe200078e020a */
[----:B------:R-:W-:Y:S01]  /*0360*/  LOP3.LUT R11, R4, 0xfffffffe, RZ, 0xc0, !PT ;  /* 0xfffffffe040b7812 */ /* 0x000fe200078ec0ff */
[----:B------:R-:W-:Y:S01]  /*0370*/  IMAD.IADD R10, R0, 0x1, -R13 ;  /* 0x00000001000a7824 */ /* 0x000fe200078e0a0d */
[----:B------:R-:W-:Y:S01]  /*0380*/  BSSY.RECONVERGENT B0, `(.L_x_4) ;  /* 0x0000067000007945 */ /* 0x000fe20003800200 */
[----:B------:R-:W-:Y:S01]  /*0390*/  IADD3 R8, PT, PT, -R13, 0x1, RZ ;  /* 0x000000010d087810 */ /* 0x000fe20007ffe1ff */
[----:B------:R-:W-:Y:S01]  /*03a0*/  IMAD.MOV.U32 R6, RZ, RZ, RZ ;  /* 0x000000ffff067224 */ /* 0x000fe200078e00ff */
[----:B------:R-:W-:Y:S01]  /*03b0*/  MOV R20, RZ ;  /* 0x000000ff00147202 */ /* 0x000fe20000000f00 */
[CC--:B------:R-:W-:Y:S02]  /*03c0*/  IMAD R12, R10.reuse, R16.reuse, R16 ;  /* 0x000000100a0c7224 */ /* 0x0c0fe400078e0210 */
[CC--:B------:R-:W-:Y:S02]  /*03d0*/  IMAD R17, R10.reuse, R16.reuse, R7 ;  /* 0x000000100a117224 */ /* 0x0c0fe400078e0207 */
[--C-:B------:R-:W-:Y:S01]  /*03e0*/  IMAD R21, R10, R16, R3.reuse ;  /* 0x000000100a157224 */ /* 0x100fe200078e0203 */
[--C-:B------:R-:W-:Y:S01]  /*03f0*/  IADD3 R7, PT, PT, R7, -UR4, R12.reuse ;  /* 0x8000000407077c10 */ /* 0x100fe2000fffe00c */
[----:B------:R-:W-:Y:S01]  /*0400*/  IMAD.IADD R16, R3, 0x1, R12 ;  /* 0x0000000103107824 */ /* 0x000fe200078e020c */
[----:B------:R-:W-:Y:S01]  /*0410*/  IADD3 R17, PT, PT, R17, -UR4, RZ ;  /* 0x8000000411117c10 */ /* 0x000fe2000fffe0ff */
[----:B------:R-:W-:-:S02]  /*0420*/  IMAD.MOV.U32 R9, RZ, RZ, R3 ;  /* 0x000000ffff097224 */ /* 0x000fc400078e0003 */
[----:B------:R-:W-:Y:S01]  /*0430*/  IMAD.SHL.U32 R23, R7, 0x2, RZ ;  /* 0x0000000207177824 */ /* 0x000fe200078e00ff */
[----:B------:R-:W-:Y:S01]  /*0440*/  SHF.L.U32 R25, R17, 0x1, RZ ;  /* 0x0000000111197819 */ /* 0x000fe200000006ff */
[----:B------:R-:W-:Y:S02]  /*0450*/  IMAD.MOV R11, RZ, RZ, -R11 ;  /* 0x000000ffff0b7224 */ /* 0x000fe400078e0a0b */
[----:B------:R-:W-:Y:S02]  /*0460*/  IMAD.MOV.U32 R13, RZ, RZ, R10 ;  /* 0x000000ffff0d7224 */ /* 0x000fe400078e000a */
[----:B------:R-:W-:Y:S02]  /*0470*/  IMAD.SHL.U32 R21, R21, 0x2, RZ ;  /* 0x0000000215157824 */ /* 0x000fe400078e00ff */
[----:B------:R-:W-:-:S07]  /*0480*/  IMAD.SHL.U32 R7, R16, 0x2, RZ ;  /* 0x0000000210077824 */ /* 0x000fce00078e00ff */
.L_x_9:
[----:B------:R-:W0:Y:S01]  /*0490*/  LDC R17, c[0x0][0x3b0] ;  /* 0x0000ec00ff117b82 */ /* 0x000e220000000800 */
[C---:B------:R-:W-:Y:S01]  /*04a0*/  VIADD R16, R13.reuse, 0x1 ;  /* 0x000000010d107836 */ /* 0x040fe20000000000 */
[----:B------:R-:W-:Y:S01]  /*04b0*/  BSSY.RECONVERGENT B3, `(.L_x_5) ;  /* 0x0000026000037945 */ /* 0x000fe20003800200 */
[----:B0-----:R-:W-:-:S03]  /*04c0*/  ISETP.GE.AND P0, PT, R13, R17, PT ;  /* 0x000000110d00720c */ /* 0x001fc60003f06270 */
[C---:B------:R-:W-:Y:S02]  /*04d0*/  ISETP.GE.AND P2, PT, R16.reuse, R17, PT ;  /* 0x000000111000720c */ /* 0x040fe40003f46270 */
[----:B------:R-:W-:Y:S02]  /*04e0*/  ISETP.LT.OR P1, PT, R13, RZ, P0 ;  /* 0x000000ff0d00720c */ /* 0x000fe40000721670 */
[----:B------:R-:W-:-:S11]  /*04f0*/  ISETP.LT.OR P0, PT, R16, RZ, P2 ;  /* 0x000000ff1000720c */ /* 0x000fd60001701670 */
[----:B------:R-:W-:Y:S05]  /*0500*/  @P1 BRA `(.L_x_6) ;  /* 0x0000000000801947 */ /* 0x000fea0003800000 */
[----:B------:R-:W0:Y:S08]  /*0510*/  LDC.64 R16, c[0x0][0x390] ;  /* 0x0000e400ff107b82 */ /* 0x000e300000000a00 */
[----:B------:R-:W1:Y:S08]  /*0520*/  LDC.64 R18, c[0x0][0x398] ;  /* 0x0000e600ff127b82 */ /* 0x000e700000000a00 */
[----:B------:R-:W2:Y:S01]  /*0530*/  LDC R22, c[0x0][0x3b4] ;  /* 0x0000ed00ff167b82 */ /* 0x000ea20000000800 */
[----:B0-----:R-:W-:-:S05]  /*0540*/  IMAD.WIDE R16, R21, 0x4, R16 ;  /* 0x0000000415107825 */ /* 0x001fca00078e0210 */
[----:B------:R-:W3:Y:S01]  /*0550*/  LDG.E R24, desc[UR6][R16.64+0x4] ;  /* 0x0000040610187981 */ /* 0x000ee2000c1e1900 */
[----:B-1----:R-:W-:-:S03]  /*0560*/  IMAD.WIDE R18, R25, 0x4, R18 ;  /* 0x0000000419127825 */ /* 0x002fc600078e0212 */
[----:B------:R-:W4:Y:S04]  /*0570*/  LDG.E R26, desc[UR6][R16.64] ;  /* 0x00000006101a7981 */ /* 0x000f28000c1e1900 */
[----:B------:R-:W3:Y:S04]  /*0580*/  LDG.E R29, desc[UR6][R18.64+0x4] ;  /* 0x00000406121d7981 */ /* 0x000ee8000c1e1900 */
[----:B------:R-:W4:Y:S01]  /*0590*/  LDG.E R27, desc[UR6][R18.64] ;  /* 0x00000006121b7981 */ /* 0x000f22000c1e1900 */
[----:B---3--:R-:W-:Y:S02]  /*05a0*/  VIMNMX R24, PT, PT, R24, R29, PT ;  /* 0x0000001d18187248 */ /* 0x008fe40003fe0100 */
[----:B----4-:R-:W-:-:S03]  /*05b0*/  VIMNMX R29, PT, PT, R26, R27, PT ;  /* 0x0000001b1a1d7248 */ /* 0x010fc60003fe0100 */
[C---:B------:R-:W-:Y:S01]  /*05c0*/  IMAD.IADD R27, R3.reuse, 0x1, R24 ;  /* 0x00000001031b7824 */ /* 0x040fe200078e0218 */
[----:B------:R-:W-:-:S04]  /*05d0*/  IADD3 R26, PT, PT, -R3, R29, RZ ;  /* 0x0000001d031a7210 */ /* 0x000fc80007ffe1ff */
[----:B--2---:R-:W-:-:S04]  /*05e0*/  ISETP.GE.AND P1, PT, R27, R22, PT ;  /* 0x000000161b00720c */ /* 0x004fc80003f26270 */
[----:B------:R-:W-:Y:S02]  /*05f0*/  ISETP.GT.OR P1, PT, R26, -0x1, P1 ;  /* 0xffffffff1a00780c */ /* 0x000fe40000f24670 */
[----:B------:R-:W-:-:S05]  /*0600*/  IADD3 R6, PT, PT, R24, R6, R29 ;  /* 0x0000000618067210 */ /* 0x000fca0007ffe01d */
[----:B------:R-:W-:-:S06]  /*0610*/  VIADD R6, R6, 0x1 ;  /* 0x0000000106067836 */ /* 0x000fcc0000000000 */
[----:B------:R-:W-:Y:S05]  /*0620*/  @P1 BRA `(.L_x_6) ;  /* 0x0000000000381947 */ /* 0x000fea0003800000 */
[----:B------:R-:W0:Y:S01]  /*0630*/  LDC R18, c[0x0][0x3b8] ;  /* 0x0000ee00ff127b82 */ /* 0x000e220000000800 */
[----:B------:R-:W-:Y:S01]  /*0640*/  IMAD R19, R10, R22, R9 ;  /* 0x000000160a137224 */ /* 0x000fe200078e0209 */
[----:B------:R-:W-:-:S03]  /*0650*/  LOP3.LUT R22, RZ, R29, RZ, 0x33, !PT ;  /* 0x0000001dff167212 */ /* 0x000fc600078e33ff */
[----:B------:R-:W-:Y:S02]  /*0660*/  IMAD.IADD R27, R24, 0x1, R19 ;  /* 0x00000001181b7824 */ /* 0x000fe400078e0213 */
[----:B------:R-:W-:Y:S01]  /*0670*/  IMAD.IADD R19, R19, 0x1, R22 ;  /* 0x0000000113137824 */ /* 0x000fe200078e0216 */
[----:B------:R-:W1:Y:S01]  /*0680*/  LDC.64 R16, c[0x0][0x380] ;  /* 0x0000e000ff107b82 */ /* 0x000e620000000a00 */
[-C--:B0-----:R-:W-:Y:S02]  /*0690*/  IMAD R27, R27, R18.reuse, UR4 ;  /* 0x000000041b1b7e24 */ /* 0x081fe4000f8e0212 */
[----:B------:R-:W-:Y:S02]  /*06a0*/  IMAD R29, R19, R18, UR4 ;  /* 0x00000004131d7e24 */ /* 0x000fe4000f8e0212 */
[----:B-1----:R-:W-:-:S04]  /*06b0*/  IMAD.WIDE R18, R27, 0x4, R16 ;  /* 0x000000041b127825 */ /* 0x002fc800078e0210 */
[----:B------:R-:W-:Y:S02]  /*06c0*/  IMAD.WIDE R16, R29, 0x4, R16 ;  /* 0x000000041d107825 */ /* 0x000fe400078e0210 */
[----:B------:R-:W2:Y:S04]  /*06d0*/  LDG.E R18, desc[UR6][R18.64] ;  /* 0x0000000612127981 */ /* 0x000ea8000c1e1900 */
[----:B------:R-:W2:Y:S02]  /*06e0*/  LDG.E R17, desc[UR6][R16.64] ;  /* 0x0000000610117981 */ /* 0x000ea4000c1e1900 */
[----:B--2---:R-:W-:-:S04]  /*06f0*/  FADD R27, R18, -R17 ;  /* 0x80000011121b7221 */ /* 0x004fc80000000000 */
[----:B------:R-:W-:-:S07]  /*0700*/  FADD R20, R20, R27 ;  /* 0x0000001b14147221 */ /* 0x000fce0000000000 */
.L_x_6:
[----:B------:R-:W-:Y:S05]  /*0710*/  BSYNC.RECONVERGENT B3 ;  /* 0x0000000000037941 */ /* 0x000fea0003800200 */
.L_x_5:
[----:B------:R-:W-:Y:S04]  /*0720*/  BSSY.RECONVERGENT B3, `(.L_x_7) ;  /* 0x0000021000037945 */ /* 0x000fe80003800200 */
[----:B------:R-:W-:Y:S05]  /*0730*/  @P0 BRA `(.L_x_8) ;  /* 0x00000000007c0947 */ /* 0x000fea0003800000 */
[----:B------:R-:W0:Y:S08]  /*0740*/  LDC.64 R16, c[0x0][0x390] ;  /* 0x0000e400ff107b82 */ /* 0x000e300000000a00 */
[----:B------:R-:W1:Y:S01]  /*0750*/  LDC.64 R18, c[0x0][0x398] ;  /* 0x0000e600ff127b82 */ /* 0x000e620000000a00 */
[----:B0-----:R-:W-:-:S05]  /*0760*/  IMAD.WIDE R16, R7, 0x4, R16 ;  /* 0x0000000407107825 */ /* 0x001fca00078e0210 */
[----:B------:R-:W2:Y:S01]  /*0770*/  LDG.E R22, desc[UR6][R16.64+0x4] ;  /* 0x0000040610167981 */ /* 0x000ea2000c1e1900 */
[----:B-1----:R-:W-:-:S03]  /*0780*/  IMAD.WIDE R18, R23, 0x4, R18 ;  /* 0x0000000417127825 */ /* 0x002fc600078e0212 */
[----:B------:R-:W3:Y:S04]  /*0790*/  LDG.E R24, desc[UR6][R16.64] ;  /* 0x0000000610187981 */ /* 0x000ee8000c1e1900 */
[----:B------:R-:W2:Y:S04]  /*07a0*/  LDG.E R29, desc[UR6][R18.64+0x4] ;  /* 0x00000406121d7981 */ /* 0x000ea8000c1e1900 */
[----:B------:R-:W3:Y:S01]  /*07b0*/  LDG.E R27, desc[UR6][R18.64] ;  /* 0x00000006121b7981 */ /* 0x000ee2000c1e1900 */
[----:B--2---:R-:W-:Y:S02]  /*07c0*/  VIMNMX R22, PT, PT, R22, R29, PT ;  /* 0x0000001d16167248 */ /* 0x004fe40003fe0100 */
[----:B---3--:R-:W-:-:S02]  /*07d0*/  VIMNMX R27, PT, PT, R24, R27, PT ;  /* 0x0000001b181b7248 */ /* 0x008fc40003fe0100 */
[----:B------:R-:W-:-:S03]  /*07e0*/  IADD3 R24, PT, PT, R3, R22, RZ ;  /* 0x0000001603187210 */ /* 0x000fc60007ffe0ff */
[----:B------:R-:W-:Y:S01]  /*07f0*/  IMAD.IADD R26, R27, 0x1, -R3 ;  /* 0x000000011b1a7824 */ /* 0x000fe200078e0a03 */
[----:B------:R-:W-:-:S04]  /*0800*/  ISETP.GE.AND P0, PT, R24, UR8, PT ;  /* 0x0000000818007c0c */ /* 0x000fc8000bf06270 */
[----:B------:R-:W-:Y:S02]  /*0810*/  ISETP.GT.OR P0, PT, R26, -0x1, P0 ;  /* 0xffffffff1a00780c */ /* 0x000fe40000704670 */
[----:B------:R-:W-:-:S05]  /*0820*/  IADD3 R6, PT, PT, R22, R6, R27 ;  /* 0x0000000616067210 */ /* 0x000fca0007ffe01b */
[----:B------:R-:W-:-:S06]  /*0830*/  VIADD R6, R6, 0x1 ;  /* 0x0000000106067836 */ /* 0x000fcc0000000000 */
[----:B------:R-:W-:Y:S05]  /*0840*/  @P0 BRA `(.L_x_8) ;  /* 0x0000000000380947 */ /* 0x000fea0003800000 */
[----:B------:R-:W0:Y:S01]  /*0850*/  LDC R29, c[0x0][0x3b8] ;  /* 0x0000ee00ff1d7b82 */ /* 0x000e220000000800 */
[----:B------:R-:W-:Y:S02]  /*0860*/  IADD3 R19, PT, PT, R12, R9, RZ ;  /* 0x000000090c137210 */ /* 0x000fe40007ffe0ff */
[----:B------:R-:W-:-:S03]  /*0870*/  LOP3.LUT R18, RZ, R27, RZ, 0x33, !PT ;  /* 0x0000001bff127212 */ /* 0x000fc600078e33ff */
[----:B------:R-:W-:Y:S02]  /*0880*/  IMAD.IADD R22, R22, 0x1, R19 ;  /* 0x0000000116167824 */ /* 0x000fe400078e0213 */
[----:B------:R-:W1:Y:S01]  /*0890*/  LDC.64 R16, c[0x0][0x380] ;  /* 0x0000e000ff107b82 */ /* 0x000e620000000a00 */
[----:B------:R-:W-:Y:S02]  /*08a0*/  IMAD.IADD R18, R19, 0x1, R18 ;  /* 0x0000000113127824 */ /* 0x000fe400078e0212 */
        /* <DEDUP_REMOVED lines=8> */
.L_x_8:
[----:B------:R-:W-:Y:S05]  /*0930*/  BSYNC.RECONVERGENT B3 ;  /* 0x0000000000037941 */ /* 0x000fea0003800200 */
.L_x_7:
[----:B------:R-:W-:Y:S01]  /*0940*/  IADD3 R11, PT, PT, R11, 0x2, RZ ;  /* 0x000000020b0b7810 */ /* 0x000fe20007ffe0ff */
[----:B------:R-:W-:Y:S01]  /*0950*/  IMAD.U32 R16, RZ, RZ, UR8 ;  /* 0x00000008ff107e24 */ /* 0x000fe2000f8e00ff */
[----:B------:R-:W-:Y:S01]  /*0960*/  IADD3 R13, PT, PT, R13, 0x2, RZ ;  /* 0x000000020d0d7810 */ /* 0x000fe20007ffe0ff */
[----:B------:R-:W-:Y:S01]  /*0970*/  VIADD R8, R8, 0x2 ;  /* 0x0000000208087836 */ /* 0x000fe20000000000 */
[----:B------:R-:W-:Y:S01]  /*0980*/  ISETP.NE.AND P0, PT, R11, RZ, PT ;  /* 0x000000ff0b00720c */ /* 0x000fe20003f05270 */
[C---:B------:R-:W-:Y:S01]  /*0990*/  IMAD R23, R16.reuse, 0x4, R23 ;  /* 0x0000000410177824 */ /* 0x040fe200078e0217 */
[C---:B------:R-:W-:Y:S01]  /*09a0*/  LEA R7, R16.reuse, R7, 0x2 ;  /* 0x0000000710077211 */ /* 0x040fe200078e10ff */
[C---:B------:R-:W-:Y:S02]  /*09b0*/  IMAD R9, R16.reuse, 0x2, R9 ;  /* 0x0000000210097824 */ /* 0x040fe400078e0209 */
[C---:B------:R-:W-:Y:S02]  /*09c0*/  IMAD R25, R16.reuse, 0x4, R25 ;  /* 0x0000000410197824 */ /* 0x040fe400078e0219 */
[----:B------:R-:W-:-:S06]  /*09d0*/  IMAD R21, R16, 0x4, R21 ;  /* 0x0000000410157824 */ /* 0x000fcc00078e0215 */
[----:B------:R-:W-:Y:S05]  /*09e0*/  @P0 BRA `(.L_x_9) ;  /* 0xfffffff800a80947 */ /* 0x000fea000383ffff */
[----:B------:R-:W-:Y:S05]  /*09f0*/  BSYNC.RECONVERGENT B0 ;  /* 0x0000000000007941 */ /* 0x000fea0003800200 */
.L_x_4:
[----:B------:R-:W-:-:S07]  /*0a00*/  IADD3 R7, PT, PT, R8, -0x1, RZ ;  /* 0xffffffff08077810 */ /* 0x000fce0007ffe0ff */
.L_x_3:
[----:B------:R-:W-:Y:S05]  /*0a10*/  BSYNC.RECONVERGENT B1 ;  /* 0x0000000000017941 */ /* 0x000fea0003800200 */
.L_x_2:
[----:B------:R-:W-:Y:S01]  /*0a20*/  LOP3.LUT R4, R4, 0x1, RZ, 0xc0, !PT ;  /* 0x0000000104047812 */ /* 0x000fe200078ec0ff */
[----:B------:R-:W-:Y:S03]  /*0a30*/  BSSY.RECONVERGENT B0, `(.L_x_10) ;  /* 0x000002b000007945 */ /* 0x000fe60003800200 */
[----:B------:R-:W-:Y:S01]  /*0a40*/  ISETP.NE.U32.AND P0, PT, R4, 0x1, PT ;  /* 0x000000010400780c */ /* 0x000fe20003f05070 */
[----:B------:R-:W-:-:S12]  /*0a50*/  IMAD.MOV.U32 R4, RZ, RZ, R6 ;  /* 0x000000ffff047224 */ /* 0x000fd800078e0006 */
[----:B------:R-:W-:Y:S05]  /*0a60*/  @P0 BRA `(.L_x_11) ;  /* 0x00000000009c0947 */ /* 0x000fea0003800000 */
[----:B------:R-:W0:Y:S01]  /*0a70*/  LDCU UR5, c[0x0][0x3b0] ;  /* 0x00007600ff0577ac */ /* 0x000e220008000800 */
[----:B------:R-:W-:-:S05]  /*0a80*/  IMAD.IADD R9, R0, 0x1, R7 ;  /* 0x0000000100097824 */ /* 0x000fca00078e0207 */
[----:B0-----:R-:W-:-:S04]  /*0a90*/  ISETP.GE.AND P0, PT, R9, UR5, PT ;  /* 0x0000000509007c0c */ /* 0x001fc8000bf06270 */
[----:B------:R-:W-:-:S13]  /*0aa0*/  ISETP.LT.OR P0, PT, R9, RZ, P0 ;  /* 0x000000ff0900720c */ /* 0x000fda0000701670 */
[----:B------:R-:W-:Y:S05]  /*0ab0*/  @P0 BRA `(.L_x_11) ;  /* 0x0000000000880947 */ /* 0x000fea0003800000 */
[----:B------:R-:W0:Y:S01]  /*0ac0*/  LDC.64 R10, c[0x0][0x390] ;  /* 0x0000e400ff0a7b82 */ /* 0x000e220000000a00 */
[CC--:B------:R-:W-:Y:S02]  /*0ad0*/  IMAD R8, R9.reuse, R16.reuse, R3 ;  /* 0x0000001009087224 */ /* 0x0c0fe400078e0203 */
[----:B------:R-:W-:-:S03]  /*0ae0*/  IMAD R5, R9, R16, R5 ;  /* 0x0000001009057224 */ /* 0x000fc600078e0205 */
[----:B------:R-:W-:Y:S01]  /*0af0*/  SHF.L.U32 R9, R8, 0x1, RZ ;  /* 0x0000000108097819 */ /* 0x000fe200000006ff */
[----:B------:R-:W-:Y:S01]  /*0b00*/  IMAD.SHL.U32 R5, R5, 0x2, RZ ;  /* 0x0000000205057824 */ /* 0x000fe200078e00ff */
[----:B------:R-:W1:Y:S03]  /*0b10*/  LDC.64 R6, c[0x0][0x398] ;  /* 0x0000e600ff067b82 */ /* 0x000e660000000a00 */
[----:B0-----:R-:W-:-:S05]  /*0b20*/  IMAD.WIDE R10, R9, 0x4, R10 ;  /* 0x00000004090a7825 */ /* 0x001fca00078e020a */
[----:B------:R-:W2:Y:S01]  /*0b30*/  LDG.E R9, desc[UR6][R10.64+0x4] ;  /* 0x000004060a097981 */ /* 0x000ea2000c1e1900 */
[----:B-1----:R-:W-:-:S03]  /*0b40*/  IMAD.WIDE R6, R5, 0x4, R6 ;  /* 0x0000000405067825 */ /* 0x002fc600078e0206 */
[----:B------:R-:W3:Y:S04]  /*0b50*/  LDG.E R5, desc[UR6][R10.64] ;  /* 0x000000060a057981 */ /* 0x000ee8000c1e1900 */
[----:B------:R-:W2:Y:S04]  /*0b60*/  LDG.E R18, desc[UR6][R6.64+0x4] ;  /* 0x0000040606127981 */ /* 0x000ea8000c1e1900 */
[----:B------:R-:W3:Y:S01]  /*0b70*/  LDG.E R12, desc[UR6][R6.64] ;  /* 0x00000006060c7981 */ /* 0x000ee2000c1e1900 */
[----:B--2---:R-:W-:Y:S02]  /*0b80*/  VIMNMX R13, PT, PT, R9, R18, PT ;  /* 0x00000012090d7248 */ /* 0x004fe40003fe0100 */
[----:B---3--:R-:W-:-:S03]  /*0b90*/  VIMNMX R12, PT, PT, R5, R12, PT ;  /* 0x0000000c050c7248 */ /* 0x008fc60003fe0100 */
[C---:B------:R-:W-:Y:S01]  /*0ba0*/  IMAD.IADD R5, R3.reuse, 0x1, R13 ;  /* 0x0000000103057824 */ /* 0x040fe200078e020d */
[----:B------:R-:W-:-:S04]  /*0bb0*/  IADD3 R9, PT, PT, -R3, R12, RZ ;  /* 0x0000000c03097210 */ /* 0x000fc80007ffe1ff */
[----:B------:R-:W-:-:S04]  /*0bc0*/  ISETP.GE.AND P0, PT, R5, R16, PT ;  /* 0x000000100500720c */ /* 0x000fc80003f06270 */
[----:B------:R-:W-:Y:S02]  /*0bd0*/  ISETP.GT.OR P0, PT, R9, -0x1, P0 ;  /* 0xffffffff0900780c */ /* 0x000fe40000704670 */
[----:B------:R-:W-:-:S05]  /*0be0*/  IADD3 R4, PT, PT, R13, R4, R12 ;  /* 0x000000040d047210 */ /* 0x000fca0007ffe00c */
[----:B------:R-:W-:-:S06]  /*0bf0*/  VIADD R4, R4, 0x1 ;  /* 0x0000000104047836 */ /* 0x000fcc0000000000 */
[----:B------:R-:W-:Y:S05]  /*0c00*/  @P0 BRA `(.L_x_11) ;  /* 0x0000000000340947 */ /* 0x000fea0003800000 */
[----:B------:R-:W0:Y:S01]  /*0c10*/  LDC R10, c[0x0][0x3b8] ;  /* 0x0000ee00ff0a7b82 */ /* 0x000e220000000800 */
[----:B------:R-:W-:Y:S01]  /*0c20*/  LOP3.LUT R5, RZ, R12, RZ, 0x33, !PT ;  /* 0x0000000cff057212 */ /* 0x000fe200078e33ff */
[----:B------:R-:W-:-:S03]  /*0c30*/  IMAD.IADD R9, R8, 0x1, R13 ;  /* 0x0000000108097824 */ /* 0x000fc600078e020d */
[----:B------:R-:W-:-:S03]  /*0c40*/  IADD3 R5, PT, PT, R8, R5, RZ ;  /* 0x0000000508057210 */ /* 0x000fc60007ffe0ff */
        /* <DEDUP_REMOVED lines=9> */
.L_x_11:
[----:B------:R-:W-:Y:S05]  /*0ce0*/  BSYNC.RECONVERGENT B0 ;  /* 0x0000000000007941 */ /* 0x000fea0003800200 */
.L_x_10:
[----:B------:R-:W-:-:S07]  /*0cf0*/  I2FP.F32.S32 R9, R4 ;  /* 0x0000000400097245 */ /* 0x000fce0000201400 */
.L_x_1:
[----:B------:R-:W-:Y:S05]  /*0d00*/  BSYNC.RECONVERGENT B2 ;  /* 0x0000000000027941 */ /* 0x000fea0003800200 */
.L_x_0:
[----:B------:R-:W0:Y:S01]  /*0d10*/  MUFU.RCP R4, R9 ;  /* 0x0000000900047308 */ /* 0x000e220000001000 */
[----:B------:R-:W-:Y:S07]  /*0d20*/  BSSY.RECONVERGENT B0, `(.L_x_12) ;  /* 0x000000d000007945 */ /* 0x000fee0003800200 */
[----:B------:R-:W1:Y:S01]  /*0d30*/  FCHK P0, R20, R9 ;  /* 0x0000000914007302 */ /* 0x000e620000000000 */
[----:B0-----:R-:W-:-:S04]  /*0d40*/  FFMA R5, R4, -R9, 1 ;  /* 0x3f80000004057423 */ /* 0x001fc80000000809 */
[----:B------:R-:W-:-:S04]  /*0d50*/  FFMA R4, R4, R5, R4 ;  /* 0x0000000504047223 */ /* 0x000fc80000000004 */
[----:B------:R-:W-:-:S04]  /*0d60*/  FFMA R5, R4, R20, RZ ;  /* 0x0000001404057223 */ /* 0x000fc800000000ff */
[----:B------:R-:W-:-:S04]  /*0d70*/  FFMA R6, R5, -R9, R20 ;  /* 0x8000000905067223 */ /* 0x000fc80000000014 */
[----:B------:R-:W-:Y:S01]  /*0d80*/  FFMA R7, R4, R6, R5 ;  /* 0x0000000604077223 */ /* 0x000fe20000000005 */
[----:B-1----:R-:W-:Y:S06]  /*0d90*/  @!P0 BRA `(.L_x_13) ;  /* 0x0000000000148947 */ /* 0x002fec0003800000 */
[----:B------:R-:W-:Y:S01]  /*0da0*/  IMAD.MOV.U32 R4, RZ, RZ, R20 ;  /* 0x000000ffff047224 */ /* 0x000fe200078e0014 */
[----:B------:R-:W-:Y:S01]  /*0db0*/  MOV R6, 0xde0 ;  /* 0x00000de000067802 */ /* 0x000fe20000000f00 */
[----:B------:R-:W-:-:S07]  /*0dc0*/  IMAD.MOV.U32 R5, RZ, RZ, R9 ;  /* 0x000000ffff057224 */ /* 0x000fce00078e0009 */
[----:B------:R-:W-:Y:S05]  /*0dd0*/  CALL.REL.NOINC `($__internal_0_$__cuda_sm3x_div_rn_noftz_f32_slowpath) ;  /* 0x00000000002c7944 */ /* 0x000fea0003c00000 */
[----:B------:R-:W-:-:S07]  /*0de0*/  MOV R7, R4 ;  /* 0x0000000400077202 */ /* 0x000fce0000000f00 */
.L_x_13:
[----:B------:R-:W-:Y:S05]  /*0df0*/  BSYNC.RECONVERGENT B0 ;  /* 0x0000000000007941 */ /* 0x000fea0003800200 */
.L_x_12:
[----:B------:R-:W0:Y:S08]  /*0e00*/  LDC R11, c[0x0][0x3b8] ;  /* 0x0000ee00ff0b7b82 */ /* 0x000e300000000800 */
[----:B------:R-:W1:Y:S01]  /*0e10*/  LDC.64 R4, c[0x0][0x388] ;  /* 0x0000e200ff047b82 */ /* 0x000e620000000a00 */
[----:B0-----:R-:W-:Y:S01]  /*0e20*/  IMAD R9, R2, R11, UR4 ;  /* 0x0000000402097e24 */ /* 0x001fe2000f8e020b */
[----:B------:R-:W-:-:S06]  /*0e30*/  UIADD3 UR4, UPT, UPT, UR4, 0x1, URZ ;  /* 0x0000000104047890 */ /* 0x000fcc000fffe0ff */
[----:B------:R-:W-:Y:S01]  /*0e40*/  ISETP.NE.AND P0, PT, R11, UR4, PT ;  /* 0x000000040b007c0c */ /* 0x000fe2000bf05270 */
[----:B-1----:R-:W-:-:S05]  /*0e50*/  IMAD.WIDE R4, R9, 0x4, R4 ;  /* 0x0000000409047825 */ /* 0x002fca00078e0204 */
[----:B------:R0:W-:Y:S07]  /*0e60*/  STG.E desc[UR6][R4.64], R7 ;  /* 0x0000000704007986 */ /* 0x0001ee000c101906 */
[----:B------:R-:W-:Y:S05]  /*0e70*/  @P0 BRA `(.L_x_14) ;  /* 0xfffffff000b80947 */ /* 0x000fea000383ffff */
[----:B------:R-:W-:Y:S05]  /*0e80*/  EXIT ;  /* 0x000000000000794d */ /* 0x000fea0003800000 */
        .weak           $__internal_0_$__cuda_sm3x_div_rn_noftz_f32_slowpath
        .type           $__internal_0_$__cuda_sm3x_div_rn_noftz_f32_slowpath,@function
        .size           $__internal_0_$__cuda_sm3x_div_rn_noftz_f32_slowpath,(.L_x_53 - $__internal_0_$__cuda_sm3x_div_rn_noftz_f32_slowpath)
$__internal_0_$__cuda_sm3x_div_rn_noftz_f32_slowpath:
[----:B------:R-:W-:Y:S01]  /*0e90*/  SHF.R.U32.HI R8, RZ, 0x17, R5 ;  /* 0x00000017ff087819 */ /* 0x000fe20000011605 */
[----:B------:R-:W-:Y:S01]  /*0ea0*/  BSSY.RECONVERGENT B1, `(.L_x_15) ;  /* 0x0000062000017945 */ /* 0x000fe20003800200 */
[----:B------:R-:W-:Y:S02]  /*0eb0*/  SHF.R.U32.HI R7, RZ, 0x17, R4 ;  /* 0x00000017ff077819 */ /* 0x000fe40000011604 */
[----:B------:R-:W-:Y:S02]  /*0ec0*/  LOP3.LUT R12, R8, 0xff, RZ, 0xc0, !PT ;  /* 0x000000ff080c7812 */ /* 0x000fe400078ec0ff */
[----:B------:R-:W-:-:S03]  /*0ed0*/  LOP3.LUT R10, R7, 0xff, RZ, 0xc0, !PT ;  /* 0x000000ff070a7812 */ /* 0x000fc600078ec0ff */
[----:B------:R-:W-:Y:S02]  /*0ee0*/  VIADD R9, R12, 0xffffffff ;  /* 0xffffffff0c097836 */ /* 0x000fe40000000000 */
[----:B------:R-:W-:-:S03]  /*0ef0*/  VIADD R8, R10, 0xffffffff ;  /* 0xffffffff0a087836 */ /* 0x000fc60000000000 */
[----:B------:R-:W-:-:S04]  /*0f00*/  ISETP.GT.U32.AND P0, PT, R9, 0xfd, PT ;  /* 0x000000fd0900780c */ /* 0x000fc80003f04070 */
[----:B------:R-:W-:-:S13]  /*0f10*/  ISETP.GT.U32.OR P0, PT, R8, 0xfd, P0 ;  /* 0x000000fd0800780c */ /* 0x000fda0000704470 */
[----:B------:R-:W-:Y:S01]  /*0f20*/  @!P0 MOV R7, RZ ;  /* 0x000000ff00078202 */ /* 0x000fe20000000f00 */
[----:B------:R-:W-:Y:S06]  /*0f30*/  @!P0 BRA `(.L_x_16) ;  /* 0x00000000005c8947 */ /* 0x000fec0003800000 */
[----:B------:R-:W-:Y:S02]  /*0f40*/  FSETP.GTU.FTZ.AND P0, PT, |R4|, +INF , PT ;  /* 0x7f8000000400780b */ /* 0x000fe40003f1c200 */
[----:B------:R-:W-:-:S04]  /*0f50*/  FSETP.GTU.FTZ.AND P1, PT, |R5|, +INF , PT ;  /* 0x7f8000000500780b */ /* 0x000fc80003f3c200 */
[----:B------:R-:W-:-:S13]  /*0f60*/  PLOP3.LUT P0, PT, P0, P1, PT, 0xf8, 0x8f ;  /* 0x00000000008f781c */ /* 0x000fda0000703f70 */
[----:B------:R-:W-:Y:S05]  /*0f70*/  @P0 BRA `(.L_x_17) ;  /* 0x00000004004c0947 */ /* 0x000fea0003800000 */
[----:B------:R-:W-:-:S13]  /*0f80*/  LOP3.LUT P0, RZ, R5, 0x7fffffff, R4, 0xc8, !PT ;  /* 0x7fffffff05ff7812 */ /* 0x000fda000780c804 */
[----:B------:R-:W-:Y:S05]  /*0f90*/  @!P0 BRA `(.L_x_18) ;  /* 0x00000004003c8947 */ /* 0x000fea0003800000 */
[C---:B------:R-:W-:Y:S02]  /*0fa0*/  FSETP.NEU.FTZ.AND P2, PT, |R4|.reuse, +INF , PT ;  /* 0x7f8000000400780b */ /* 0x040fe40003f5d200 */
[----:B------:R-:W-:Y:S02]  /*0fb0*/  FSETP.NEU.FTZ.AND P1, PT, |R5|, +INF , PT ;  /* 0x7f8000000500780b */ /* 0x000fe40003f3d200 */
[----:B------:R-:W-:-:S11]  /*0fc0*/  FSETP.NEU.FTZ.AND P0, PT, |R4|, +INF , PT ;  /* 0x7f8000000400780b */ /* 0x000fd60003f1d200 */
[----:B------:R-:W-:Y:S05]  /*0fd0*/  @!P1 BRA !P2, `(.L_x_18) ;  /* 0x00000004002c9947 */ /* 0x000fea0005000000 */
[----:B------:R-:W-:-:S04]  /*0fe0*/  LOP3.LUT P2, RZ, R4, 0x7fffffff, RZ, 0xc0, !PT ;  /* 0x7fffffff04ff7812 */ /* 0x000fc8000784c0ff */
[----:B------:R-:W-:-:S13]  /*0ff0*/  PLOP3.LUT P1, PT, P1, P2, PT, 0x2f, 0xf2 ;  /* 0x0000000000f2781c */ /* 0x000fda0000f24577 */
[----:B------:R-:W-:Y:S05]  /*1000*/  @P1 BRA `(.L_x_19) ;  /* 0x0000000400181947 */ /* 0x000fea0003800000 */
[----:B------:R-:W-:-:S04]  /*1010*/  LOP3.LUT P1, RZ, R5, 0x7fffffff, RZ, 0xc0, !PT ;  /* 0x7fffffff05ff7812 */ /* 0x000fc8000782c0ff */
[----:B------:R-:W-:-:S13]  /*1020*/  PLOP3.LUT P0, PT, P0, P1, PT, 0x2f, 0xf2 ;  /* 0x0000000000f2781c */ /* 0x000fda0000702577 */
[----:B------:R-:W-:Y:S05]  /*1030*/  @P0 BRA `(.L_x_20) ;  /* 0x0000000400000947 */ /* 0x000fea0003800000 */
[----:B------:R-:W-:Y:S02]  /*1040*/  ISETP.GE.AND P0, PT, R8, RZ, PT ;  /* 0x000000ff0800720c */ /* 0x000fe40003f06270 */
[----:B------:R-:W-:-:S11]  /*1050*/  ISETP.GE.AND P1, PT, R9, RZ, PT ;  /* 0x000000ff0900720c */ /* 0x000fd60003f26270 */
[----:B------:R-:W-:Y:S02]  /*1060*/  @P0 IMAD.MOV.U32 R7, RZ, RZ, RZ ;  /* 0x000000ffff070224 */ /* 0x000fe400078e00ff */
[----:B------:R-:W-:Y:S01]  /*1070*/  @!P0 FFMA R4, R4, 1.84467440737095516160e+19, RZ ;  /* 0x5f80000004048823 */ /* 0x000fe200000000ff */
[----:B------:R-:W-:Y:S02]  /*1080*/  @!P0 IMAD.MOV.U32 R7, RZ, RZ, -0x40 ;  /* 0xffffffc0ff078424 */ /* 0x000fe400078e00ff */
[----:B------:R-:W-:-:S03]  /*1090*/  @!P1 FFMA R5, R5, 1.84467440737095516160e+19, RZ ;  /* 0x5f80000005059823 */ /* 0x000fc600000000ff */
[----:B------:R-:W-:-:S07]  /*10a0*/  @!P1 IADD3 R7, PT, PT, R7, 0x40, RZ ;  /* 0x0000004007079810 */ /* 0x000fce0007ffe0ff */
.L_x_16:
[----:B------:R-:W-:Y:S01]  /*10b0*/  LEA R8, R12, 0xc0800000, 0x17 ;  /* 0xc08000000c087811 */ /* 0x000fe200078eb8ff */
[----:B------:R-:W-:Y:S04]  /*10c0*/  BSSY.RECONVERGENT B2, `(.L_x_21) ;  /* 0x0000036000027945 */ /* 0x000fe80003800200 */
[----:B------:R-:W-:Y:S02]  /*10d0*/  IMAD.IADD R8, R5, 0x1, -R8 ;  /* 0x0000000105087824 */ /* 0x000fe400078e0a08 */
[----:B------:R-:W-:Y:S02]  /*10e0*/  VIADD R5, R10, 0xffffff81 ;  /* 0xffffff810a057836 */ /* 0x000fe40000000000 */
[----:B------:R0:W1:Y:S01]  /*10f0*/  MUFU.RCP R9, R8 ;  /* 0x0000000800097308 */ /* 0x0000620000001000 */
[----:B------:R-:W-:Y:S01]  /*1100*/  FADD.FTZ R11, -R8, -RZ ;  /* 0x800000ff080b7221 */ /* 0x000fe20000010100 */
[C---:B------:R-:W-:Y:S01]  /*1110*/  IMAD R4, R5.reuse, -0x800000, R4 ;  /* 0xff80000005047824 */ /* 0x040fe200078e0204 */
[----:B0-----:R-:W-:-:S04]  /*1120*/  IADD3 R8, PT, PT, R5, 0x7f, -R12 ;  /* 0x0000007f05087810 */ /* 0x001fc80007ffe80c */
[----:B------:R-:W-:Y:S01]  /*1130*/  IADD3 R8, PT, PT, R8, R7, RZ ;  /* 0x0000000708087210 */ /* 0x000fe20007ffe0ff */
[----:B-1----:R-:W-:-:S04]  /*1140*/  FFMA R10, R9, R11, 1 ;  /* 0x3f800000090a7423 */ /* 0x002fc8000000000b */
[----:B------:R-:W-:-:S04]  /*1150*/  FFMA R16, R9, R10, R9 ;  /* 0x0000000a09107223 */ /* 0x000fc80000000009 */
[----:B------:R-:W-:-:S04]  /*1160*/  FFMA R9, R4, R16, RZ ;  /* 0x0000001004097223 */ /* 0x000fc800000000ff */
[----:B------:R-:W-:-:S04]  /*1170*/  FFMA R10, R11, R9, R4 ;  /* 0x000000090b0a7223 */ /* 0x000fc80000000004 */
[----:B------:R-:W-:-:S04]  /*1180*/  FFMA R9, R16, R10, R9 ;  /* 0x0000000a10097223 */ /* 0x000fc80000000009 */
[----:B------:R-:W-:-:S04]  /*1190*/  FFMA R10, R11, R9, R4 ;  /* 0x000000090b0a7223 */ /* 0x000fc80000000004 */
[----:B------:R-:W-:-:S05]  /*11a0*/  FFMA R4, R16, R10, R9 ;  /* 0x0000000a10047223 */ /* 0x000fca0000000009 */
[----:B------:R-:W-:-:S04]  /*11b0*/  SHF.R.U32.HI R5, RZ, 0x17, R4 ;  /* 0x00000017ff057819 */ /* 0x000fc80000011604 */
[----:B------:R-:W-:-:S05]  /*11c0*/  LOP3.LUT R5, R5, 0xff, RZ, 0xc0, !PT ;  /* 0x000000ff05057812 */ /* 0x000fca00078ec0ff */
[----:B------:R-:W-:-:S04]  /*11d0*/  IMAD.IADD R11, R5, 0x1, R8 ;  /* 0x00000001050b7824 */ /* 0x000fc800078e0208 */
[----:B------:R-:W-:-:S05]  /*11e0*/  VIADD R5, R11, 0xffffffff ;  /* 0xffffffff0b057836 */ /* 0x000fca0000000000 */
[----:B------:R-:W-:-:S13]  /*11f0*/  ISETP.GE.U32.AND P0, PT, R5, 0xfe, PT ;  /* 0x000000fe0500780c */ /* 0x000fda0003f06070 */
[----:B------:R-:W-:Y:S05]  /*1200*/  @!P0 BRA `(.L_x_22) ;  /* 0x0000000000808947 */ /* 0x000fea0003800000 */
[----:B------:R-:W-:-:S13]  /*1210*/  ISETP.GT.AND P0, PT, R11, 0xfe, PT ;  /* 0x000000fe0b00780c */ /* 0x000fda0003f04270 */
[----:B------:R-:W-:Y:S05]  /*1220*/  @P0 BRA `(.L_x_23) ;  /* 0x00000000006c0947 */ /* 0x000fea0003800000 */
[----:B------:R-:W-:-:S13]  /*1230*/  ISETP.GE.AND P0, PT, R11, 0x1, PT ;  /* 0x000000010b00780c */ /* 0x000fda0003f06270 */
[----:B------:R-:W-:Y:S05]  /*1240*/  @P0 BRA `(.L_x_24) ;  /* 0x0000000000740947 */ /* 0x000fea0003800000 */
[----:B------:R-:W-:Y:S02]  /*1250*/  ISETP.GE.AND P0, PT, R11, -0x18, PT ;  /* 0xffffffe80b00780c */ /* 0x000fe40003f06270 */
[----:B------:R-:W-:-:S11]  /*1260*/  LOP3.LUT R4, R4, 0x80000000, RZ, 0xc0, !PT ;  /* 0x8000000004047812 */ /* 0x000fd600078ec0ff */
[----:B------:R-:W-:Y:S05]  /*1270*/  @!P0 BRA `(.L_x_24) ;  /* 0x0000000000688947 */ /* 0x000fea0003800000 */
[CCC-:B------:R-:W-:Y:S01]  /*1280*/  FFMA.RZ R5, R16.reuse, R10.reuse, R9.reuse ;  /* 0x0000000a10057223 */ /* 0x1c0fe2000000c009 */
[CCC-:B------:R-:W-:Y:S01]  /*1290*/  FFMA.RM R8, R16.reuse, R10.reuse, R9.reuse ;  /* 0x0000000a10087223 */ /* 0x1c0fe20000004009 */
[C---:B------:R-:W-:Y:S02]  /*12a0*/  ISETP.NE.AND P2, PT, R11.reuse, RZ, PT ;  /* 0x000000ff0b00720c */ /* 0x040fe40003f45270 */
[----:B------:R-:W-:Y:S02]  /*12b0*/  ISETP.NE.AND P1, PT, R11, RZ, PT ;  /* 0x000000ff0b00720c */ /* 0x000fe40003f25270 */
[----:B------:R-:W-:Y:S01]  /*12c0*/  LOP3.LUT R7, R5, 0x7fffff, RZ, 0xc0, !PT ;  /* 0x007fffff05077812 */ /* 0x000fe200078ec0ff */
[----:B------:R-:W-:Y:S01]  /*12d0*/  FFMA.RP R5, R16, R10, R9 ;  /* 0x0000000a10057223 */ /* 0x000fe20000008009 */
[----:B------:R-:W-:Y:S01]  /*12e0*/  IADD3 R10, PT, PT, R11, 0x20, RZ ;  /* 0x000000200b0a7810 */ /* 0x000fe20007ffe0ff */
[----:B------:R-:W-:Y:S01]  /*12f0*/  IMAD.MOV R9, RZ, RZ, -R11 ;  /* 0x000000ffff097224 */ /* 0x000fe200078e0a0b */
[----:B------:R-:W-:-:S02]  /*1300*/  LOP3.LUT R7, R7, 0x800000, RZ, 0xfc, !PT ;  /* 0x0080000007077812 */ /* 0x000fc400078efcff */
[----:B------:R-:W-:Y:S02]  /*1310*/  FSETP.NEU.FTZ.AND P0, PT, R5, R8, PT ;  /* 0x000000080500720b */ /* 0x000fe40003f1d000 */
[----:B------:R-:W-:Y:S02]  /*1320*/  SHF.L.U32 R10, R7, R10, RZ ;  /* 0x0000000a070a7219 */ /* 0x000fe400000006ff */
[----:B------:R-:W-:Y:S02]  /*1330*/  SEL R8, R9, RZ, P2 ;  /* 0x000000ff09087207 */ /* 0x000fe40001000000 */
[----:B------:R-:W-:Y:S02]  /*1340*/  ISETP.NE.AND P1, PT, R10, RZ, P1 ;  /* 0x000000ff0a00720c */ /* 0x000fe40000f25270 */
[----:B------:R-:W-:Y:S02]  /*1350*/  SHF.R.U32.HI R8, RZ, R8, R7 ;  /* 0x00000008ff087219 */ /* 0x000fe40000011607 */
[----:B------:R-:W-:-:S02]  /*1360*/  PLOP3.LUT P0, PT, P0, P1, PT, 0xf8, 0x8f ;  /* 0x00000000008f781c */ /* 0x000fc40000703f70 */
[----:B------:R-:W-:Y:S02]  /*1370*/  SHF.R.U32.HI R10, RZ, 0x1, R8 ;  /* 0x00000001ff0a7819 */ /* 0x000fe40000011608 */
[----:B------:R-:W-:-:S04]  /*1380*/  SEL R5, RZ, 0x1, !P0 ;  /* 0x00000001ff057807 */ /* 0x000fc80004000000 */
[----:B------:R-:W-:-:S04]  /*1390*/  LOP3.LUT R5, R5, 0x1, R10, 0xf8, !PT ;  /* 0x0000000105057812 */ /* 0x000fc800078ef80a */
[----:B------:R-:W-:-:S05]  /*13a0*/  LOP3.LUT R5, R5, R8, RZ, 0xc0, !PT ;  /* 0x0000000805057212 */ /* 0x000fca00078ec0ff */
[----:B------:R-:W-:-:S05]  /*13b0*/  IMAD.IADD R5, R10, 0x1, R5 ;  /* 0x000000010a057824 */ /* 0x000fca00078e0205 */
[----:B------:R-:W-:Y:S01]  /*13c0*/  LOP3.LUT R4, R5, R4, RZ, 0xfc, !PT ;  /* 0x0000000405047212 */ /* 0x000fe200078efcff */
[----:B------:R-:W-:Y:S06]  /*13d0*/  BRA `(.L_x_24) ;  /* 0x0000000000107947 */ /* 0x000fec0003800000 */
.L_x_23:
[----:B------:R-:W-:-:S04]  /*13e0*/  LOP3.LUT R4, R4, 0x80000000, RZ, 0xc0, !PT ;  /* 0x8000000004047812 */ /* 0x000fc800078ec0ff */
[----:B------:R-:W-:Y:S01]  /*13f0*/  LOP3.LUT R4, R4, 0x7f800000, RZ, 0xfc, !PT ;  /* 0x7f80000004047812 */ /* 0x000fe200078efcff */
[----:B------:R-:W-:Y:S06]  /*1400*/  BRA `(.L_x_24) ;  /* 0x0000000000047947 */ /* 0x000fec0003800000 */
.L_x_22:
[----:B------:R-:W-:-:S07]  /*1410*/  LEA R4, R8, R4, 0x17 ;  /* 0x0000000408047211 */ /* 0x000fce00078eb8ff */
.L_x_24:
[----:B------:R-:W-:Y:S05]  /*1420*/  BSYNC.RECONVERGENT B2 ;  /* 0x0000000000027941 */ /* 0x000fea0003800200 */
.L_x_21:
[----:B------:R-:W-:Y:S05]  /*1430*/  BRA `(.L_x_25) ;  /* 0x0000000000207947 */ /* 0x000fea0003800000 */
.L_x_20:
[----:B------:R-:W-:-:S04]  /*1440*/  LOP3.LUT R4, R5, 0x80000000, R4, 0x48, !PT ;  /* 0x8000000005047812 */ /* 0x000fc800078e4804 */
[----:B------:R-:W-:Y:S01]  /*1450*/  LOP3.LUT R4, R4, 0x7f800000, RZ, 0xfc, !PT ;  /* 0x7f80000004047812 */ /* 0x000fe200078efcff */
[----:B------:R-:W-:Y:S06]  /*1460*/  BRA `(.L_x_25) ;  /* 0x0000000000147947 */ /* 0x000fec0003800000 */
.L_x_19:
[----:B------:R-:W-:Y:S01]  /*1470*/  LOP3.LUT R4, R5, 0x80000000, R4, 0x48, !PT ;  /* 0x8000000005047812 */ /* 0x000fe200078e4804 */
[----:B------:R-:W-:Y:S06]  /*1480*/  BRA `(.L_x_25) ;  /* 0x00000000000c7947 */ /* 0x000fec0003800000 */
.L_x_18:
[----:B------:R-:W0:Y:S01]  /*1490*/  MUFU.RSQ R4, -QNAN ;  /* 0xffc0000000047908 */ /* 0x000e220000001400 */
[----:B------:R-:W-:Y:S05]  /*14a0*/  BRA `(.L_x_25) ;  /* 0x0000000000047947 */ /* 0x000fea0003800000 */
.L_x_17:
[----:B------:R-:W-:-:S07]  /*14b0*/  FADD.FTZ R4, R4, R5 ;  /* 0x0000000504047221 */ /* 0x000fce0000010000 */
.L_x_25:
[----:B------:R-:W-:Y:S05]  /*14c0*/  BSYNC.RECONVERGENT B1 ;  /* 0x0000000000017941 */ /* 0x000fea0003800200 */
.L_x_15:
[----:B------:R-:W-:-:S04]  /*14d0*/  IMAD.MOV.U32 R7, RZ, RZ, 0x0 ;  /* 0x00000000ff077424 */ /* 0x000fc800078e00ff */
[----:B0-----:R-:W-:Y:S05]  /*14e0*/  RET.REL.NODEC R6 `(_Z24cross_stereo_aggregationPKfPfPiS2_S2_S2_iii) ;  /* 0xffffffe806c47950 */ /* 0x001fea0003c3ffff */
.L_x_26:
[----:B------:R-:W-:-:S00]  /*14f0*/  BRA `(.L_x_26) ;  /* 0xfffffffc00fc7947 */ /* 0x000fc0000383ffff */
[----:B------:R-:W-:-:S00]  /*1500*/  NOP ;  /* 0x0000000000007918 */ /* 0x000fc00000000000 */
[----:B------:R-:W-:-:S00]  /*1510*/  NOP ;  /* 0x0000000000007918 */ /* 0x000fc00000000000 */
[----:B------:R-:W-:-:S00]  /*1520*/  NOP ;  /* 0x0000000000007918 */ /* 0x000fc00000000000 */
[----:B------:R-:W-:-:S00]  /*1530*/  NOP ;  /* 0x0000000000007918 */ /* 0x000fc00000000000 */
[----:B------:R-:W-:-:S00]  /*1540*/  NOP ;  /* 0x0000000000007918 */ /* 0x000fc00000000000 */
[----:B------:R-:W-:-:S00]  /*1550*/  NOP ;  /* 0x0000000000007918 */ /* 0x000fc00000000000 */
[----:B------:R-:W-:-:S00]  /*1560*/  NOP ;  /* 0x0000000000007918 */ /* 0x000fc00000000000 */
[----:B------:R-:W-:-:S00]  /*1570*/  NOP ;  /* 0x0000000000007918 */ /* 0x000fc00000000000 */
.L_x_53:


//--------------------- .text._Z25aggregate_cost_horizontalPfiii --------------------------
	.section	.text._Z25aggregate_cost_horizontalPfiii,"ax",@progbits
	.align	128
        .global         _Z25aggregate_cost_horizontalPfiii
        .type           _Z25aggregate_cost_horizontalPfiii,@function
        .size           _Z25aggregate_cost_horizontalPfiii,(.L_x_55 - _Z25aggregate_cost_horizontalPfiii)
        .other          _Z25aggregate_cost_horizontalPfiii,@"STO_CUDA_ENTRY STV_DEFAULT"
_Z25aggregate_cost_horizontalPfiii:
.text._Z25aggregate_cost_horizontalPfiii:
[----:B------:R-:W-:Y:S01]  /*0000*/  LDC R1, c[0x0][0x37c] ;  /* 0x0000df00ff017b82 */ /* 0x000fe20000000800 */
[----:B------:R-:W0:Y:S07]  /*0010*/  S2R R0, SR_TID.Y ;  /* 0x0000000000007919 */ /* 0x000e2e0000002200 */
[----:B------:R-:W0:Y:S08]  /*0020*/  S2UR UR4, SR_CTAID.Y ;  /* 0x00000000000479c3 */ /* 0x000e300000002600 */
[----:B------:R-:W0:Y:S08]  /*0030*/  LDC R5, c[0x0][0x364] ;  /* 0x0000d900ff057b82 */ /* 0x000e300000000800 */
[----:B------:R-:W1:Y:S01]  /*0040*/  LDC.64 R2, c[0x0][0x388] ;  /* 0x0000e200ff027b82 */ /* 0x000e620000000a00 */
[----:B0-----:R-:W-:Y:S01]  /*0050*/  IMAD R5, R5, UR4, R0 ;  /* 0x0000000405057c24 */ /* 0x001fe2000f8e0200 */
[----:B-1----:R-:W-:-:S04]  /*0060*/  ISETP.GE.AND P0, PT, R3, 0x2, PT ;  /* 0x000000020300780c */ /* 0x002fc80003f06270 */
[----:B------:R-:W-:-:S13]  /*0070*/  ISETP.GE.OR P0, PT, R5, R2, !P0 ;  /* 0x000000020500720c */ /* 0x000fda0004706670 */
[----:B------:R-:W-:Y:S05]  /*0080*/  @P0 EXIT ;  /* 0x000000000000094d */ /* 0x000fea0003800000 */
[----:B------:R-:W0:Y:S02]  /*0090*/  LDC R7, c[0x0][0x390] ;  /* 0x0000e400ff077b82 */ /* 0x000e240000000800 */
[----:B0-----:R-:W-:-:S13]  /*00a0*/  ISETP.GE.AND P0, PT, R7, 0x1, PT ;  /* 0x000000010700780c */ /* 0x001fda0003f06270 */
[----:B------:R-:W-:Y:S05]  /*00b0*/  @!P0 EXIT ;  /* 0x000000000000894d */ /* 0x000fea0003800000 */
[----:B------:R-:W0:Y:S01]  /*00c0*/  LDC.64 R2, c[0x0][0x380] ;  /* 0x0000e000ff027b82 */ /* 0x000e220000000a00 */
[----:B------:R-:W1:Y:S01]  /*00d0*/  LDCU.64 UR4, c[0x0][0x380] ;  /* 0x00007000ff0477ac */ /* 0x000e620008000a00 */
[C---:B------:R-:W-:Y:S02]  /*00e0*/  LOP3.LUT R15, R7.reuse, 0xf, RZ, 0xc0, !PT ;  /* 0x0000000f070f7812 */ /* 0x040fe400078ec0ff */
[----:B------:R-:W-:Y:S01]  /*00f0*/  LOP3.LUT R16, R7, 0x7, RZ, 0xc0, !PT ;  /* 0x0000000707107812 */ /* 0x000fe200078ec0ff */
[----:B------:R-:W2:Y:S01]  /*0100*/  LDCU.64 UR8, c[0x0][0x358] ;  /* 0x00006b00ff0877ac */ /* 0x000ea20008000a00 */
[----:B------:R-:W-:Y:S02]  /*0110*/  IADD3 R0, PT, PT, R15, -0x1, RZ ;  /* 0xffffffff0f007810 */ /* 0x000fe40007ffe0ff */
[----:B------:R-:W-:Y:S01]  /*0120*/  IADD3 R4, PT, PT, R16, -0x1, RZ ;  /* 0xffffffff10047810 */ /* 0x000fe20007ffe0ff */
[----:B------:R-:W-:Y:S01]  /*0130*/  UMOV UR6, 0x1 ;  /* 0x0000000100067882 */ /* 0x000fe20000000000 */
[----:B------:R-:W-:-:S02]  /*0140*/  ISETP.GE.U32.AND P0, PT, R0, 0x7, PT ;  /* 0x000000070000780c */ /* 0x000fc40003f06070 */
[C---:B------:R-:W-:Y:S02]  /*0150*/  LOP3.LUT R0, R7.reuse, 0x7ffffff0, RZ, 0xc0, !PT ;  /* 0x7ffffff007007812 */ /* 0x040fe400078ec0ff */
[----:B------:R-:W-:Y:S02]  /*0160*/  ISETP.GE.U32.AND P1, PT, R4, 0x3, PT ;  /* 0x000000030400780c */ /* 0x000fe40003f26070 */
[----:B------:R-:W-:Y:S02]  /*0170*/  LOP3.LUT R4, R7, 0x3, RZ, 0xc0, !PT ;  /* 0x0000000307047812 */ /* 0x000fe400078ec0ff */
[----:B------:R-:W-:Y:S01]  /*0180*/  IADD3 R6, PT, PT, -R0, RZ, RZ ;  /* 0x000000ff00067210 */ /* 0x000fe20007ffe1ff */
[----:B-1----:R-:W-:-:S04]  /*0190*/  UIADD3 UR4, UP0, UPT, UR4, 0x20, URZ ;  /* 0x0000002004047890 */ /* 0x002fc8000ff1e0ff */
[----:B------:R-:W-:Y:S01]  /*01a0*/  UIADD3.X UR5, UPT, UPT, URZ, UR5, URZ, UP0, !UPT ;  /* 0x00000005ff057290 */ /* 0x000fe200087fe4ff */
[----:B0-2---:R-:W-:-:S11]  /*01b0*/  IMAD.WIDE.U32 R2, R7, 0x4, R2 ;  /* 0x0000000407027825 */ /* 0x005fd600078e0002 */
.L_x_32:
[----:B0--34-:R-:W0:Y:S01]  /*01c0*/  LDC R7, c[0x0][0x390] ;  /* 0x0000e400ff077b82 */ /* 0x019e220000000800 */
[----:B------:R-:W-:-:S07]  /*01d0*/  HFMA2 R9, -RZ, RZ, 0, 0 ;  /* 0x00000000ff097431 */ /* 0x000fce00000001ff */
[----:B-12---:R-:W1:Y:S01]  /*01e0*/  LDC R10, c[0x0][0x38c] ;  /* 0x0000e300ff0a7b82 */ /* 0x006e620000000800 */
[----:B0-----:R-:W-:Y:S01]  /*01f0*/  ISETP.GE.U32.AND P3, PT, R7, 0x10, PT ;  /* 0x000000100700780c */ /* 0x001fe20003f66070 */
[----:B-1----:R-:W-:Y:S01]  /*0200*/  IMAD R8, R5, R10, UR6 ;  /* 0x0000000605087e24 */ /* 0x002fe2000f8e020a */
[----:B------:R-:W-:-:S04]  /*0210*/  UIADD3 UR6, UPT, UPT, UR6, 0x1, URZ ;  /* 0x0000000106067890 */ /* 0x000fc8000fffe0ff */
[----:B------:R-:W-:Y:S02]  /*0220*/  IADD3 R8, PT, PT, R8, -0x1, RZ ;  /* 0xffffffff08087810 */ /* 0x000fe40007ffe0ff */
[----:B------:R-:W-:-:S03]  /*0230*/  ISETP.NE.AND P2, PT, R10, UR6, PT ;  /* 0x000000060a007c0c */ /* 0x000fc6000bf45270 */
[----:B------:R-:W-:Y:S02]  /*0240*/  IMAD R8, R8, R7, RZ ;  /* 0x0000000708087224 */ /* 0x000fe400078e02ff */
[----:B------:R-:W-:Y:S08]  /*0250*/  @!P3 BRA `(.L_x_27) ;  /* 0x00000004002cb947 */ /* 0x000ff00003800000 */
[----:B------:R-:W-:Y:S02]  /*0260*/  MOV R9, R8 ;  /* 0x0000000800097202 */ /* 0x000fe40000000f00 */
[----:B------:R-:W-:-:S07]  /*0270*/  MOV R14, R6 ;  /* 0x00000006000e7202 */ /* 0x000fce0000000f00 */
.L_x_28:
[----:B------:R-:W-:Y:S01]  /*0280*/  MOV R12, UR4 ;  /* 0x00000004000c7c02 */ /* 0x000fe20008000f00 */
[----:B0-----:R-:W-:Y:S01]  /*0290*/  IMAD.WIDE R10, R9, 0x4, R2 ;  /* 0x00000004090a7825 */ /* 0x001fe200078e0202 */
[----:B------:R-:W-:-:S04]  /*02a0*/  MOV R13, UR5 ;  /* 0x00000005000d7c02 */ /* 0x000fc80008000f00 */
[----:B------:R-:W2:Y:S01]  /*02b0*/  LDG.E R18, desc[UR8][R10.64] ;  /* 0x000000080a127981 */ /* 0x000ea2000c1e1900 */
[----:B------:R-:W-:-:S03]  /*02c0*/  IMAD.WIDE R12, R9, 0x4, R12 ;  /* 0x00000004090c7825 */ /* 0x000fc600078e020c */
[----:B------:R-:W3:Y:S04]  /*02d0*/  LDG.E R19, desc[UR8][R10.64+0x4] ;  /* 0x000004080a137981 */ /* 0x000ee8000c1e1900 */
[----:B------:R-:W2:Y:S04]  /*02e0*/  LDG.E R17, desc[UR8][R12.64+-0x20] ;  /* 0xffffe0080c117981 */ /* 0x000ea8000c1e1900 */
[----:B------:R-:W4:Y:S04]  /*02f0*/  LDG.E R21, desc[UR8][R10.64+0x8] ;  /* 0x000008080a157981 */ /* 0x000f28000c1e1900 */
[----:B------:R-:W5:Y:S01]  /*0300*/  LDG.E R23, desc[UR8][R10.64+0xc] ;  /* 0x00000c080a177981 */ /* 0x000f62000c1e1900 */
[----:B--2---:R-:W-:-:S05]  /*0310*/  FADD R17, R17, R18 ;  /* 0x0000001211117221 */ /* 0x004fca0000000000 */
[----:B------:R-:W-:Y:S04]  /*0320*/  STG.E desc[UR8][R10.64], R17 ;  /* 0x000000110a007986 */ /* 0x000fe8000c101908 */
[----:B------:R-:W3:Y:S02]  /*0330*/  LDG.E R18, desc[UR8][R12.64+-0x1c] ;  /* 0xffffe4080c127981 */ /* 0x000ee4000c1e1900 */
[----:B---3--:R-:W-:-:S05]  /*0340*/  FADD R19, R18, R19 ;  /* 0x0000001312137221 */ /* 0x008fca0000000000 */
[----:B------:R0:W-:Y:S04]  /*0350*/  STG.E desc[UR8][R10.64+0x4], R19 ;  /* 0x000004130a007986 */ /* 0x0001e8000c101908 */
[----:B------:R-:W4:Y:S04]  /*0360*/  LDG.E R18, desc[UR8][R12.64+-0x18] ;  /* 0xffffe8080c127981 */ /* 0x000f28000c1e1900 */
[----:B0-----:R-:W2:Y:S01]  /*0370*/  LDG.E R19, desc[UR8][R10.64+0x14] ;  /* 0x000014080a137981 */ /* 0x001ea2000c1e1900 */
[----:B----4-:R-:W-:-:S05]  /*0380*/  FADD R21, R18, R21 ;  /* 0x0000001512157221 */ /* 0x010fca0000000000 */
[----:B------:R0:W-:Y:S04]  /*0390*/  STG.E desc[UR8][R10.64+0x8], R21 ;  /* 0x000008150a007986 */ /* 0x0001e8000c101908 */
[----:B------:R-:W5:Y:S04]  /*03a0*/  LDG.E R18, desc[UR8][R12.64+-0x14] ;  /* 0xffffec080c127981 */ /* 0x000f68000c1e1900 */
[----:B0-----:R-:W3:Y:S01]  /*03b0*/  LDG.E R21, desc[UR8][R10.64+0x18] ;  /* 0x000018080a157981 */ /* 0x001ee2000c1e1900 */
[----:B-----5:R-:W-:-:S03]  /*03c0*/  FADD R23, R18, R23 ;  /* 0x0000001712177221 */ /* 0x020fc60000000000 */
[----:B------:R-:W4:Y:S04]  /*03d0*/  LDG.E R18, desc[UR8][R10.64+0x10] ;  /* 0x000010080a127981 */ /* 0x000f28000c1e1900 */
[----:B------:R0:W-:Y:S04]  /*03e0*/  STG.E desc[UR8][R10.64+0xc], R23 ;  /* 0x00000c170a007986 */ /* 0x0001e8000c101908 */
[----:B------:R-:W4:Y:S04]  /*03f0*/  LDG.E R17, desc[UR8][R12.64+-0x10] ;  /* 0xfffff0080c117981 */ /* 0x000f28000c1e1900 */
[----:B0-----:R-:W5:Y:S01]  /*0400*/  LDG.E R23, desc[UR8][R10.64+0x1c] ;  /* 0x00001c080a177981 */ /* 0x001f62000c1e1900 */
[----:B----4-:R-:W-:-:S05]  /*0410*/  FADD R17, R17, R18 ;  /* 0x0000001211117221 */ /* 0x010fca0000000000 */
[----:B------:R-:W-:Y:S04]  /*0420*/  STG.E desc[UR8][R10.64+0x10], R17 ;  /* 0x000010110a007986 */ /* 0x000fe8000c101908 */
[----:B------:R-:W2:Y:S02]  /*0430*/  LDG.E R18, desc[UR8][R12.64+-0xc] ;  /* 0xfffff4080c127981 */ /* 0x000ea4000c1e1900 */
[----:B--2---:R-:W-:-:S05]  /*0440*/  FADD R19, R18, R19 ;  /* 0x0000001312137221 */ /* 0x004fca0000000000 */
[----:B------:R0:W-:Y:S04]  /*0450*/  STG.E desc[UR8][R10.64+0x14], R19 ;  /* 0x000014130a007986 */ /* 0x0001e8000c101908 */
[----:B------:R-:W3:Y:S04]  /*0460*/  LDG.E R18, desc[UR8][R12.64+-0x8] ;  /* 0xfffff8080c127981 */ /* 0x000ee8000c1e1900 */
[----:B0-----:R-:W2:Y:S01]  /*0470*/  LDG.E R19, desc[UR8][R10.64+0x24] ;  /* 0x000024080a137981 */ /* 0x001ea2000c1e1900 */
[----:B---3--:R-:W-:-:S05]  /*0480*/  FADD R21, R18, R21 ;  /* 0x0000001512157221 */ /* 0x008fca0000000000 */
        /* <DEDUP_REMOVED lines=25> */
[----:B------:R0:W-:Y:S04]  /*0620*/  STG.E desc[UR8][R10.64+0x30], R17 ;  /* 0x000030110a007986 */ /* 0x0001e8000c101908 */
[----:B------:R-:W2:Y:S02]  /*0630*/  LDG.E R18, desc[UR8][R12.64+0x14] ;  /* 0x000014080c127981 */ /* 0x000ea4000c1e1900 */
[----:B--2---:R-:W-:-:S05]  /*0640*/  FADD R19, R18, R19 ;  /* 0x0000001312137221 */ /* 0x004fca0000000000 */
[----:B------:R0:W-:Y:S04]  /*0650*/  STG.E desc[UR8][R10.64+0x34], R19 ;  /* 0x000034130a007986 */ /* 0x0001e8000c101908 */
[----:B------:R-:W3:Y:S01]  /*0660*/  LDG.E R18, desc[UR8][R12.64+0x18] ;  /* 0x000018080c127981 */ /* 0x000ee2000c1e1900 */
[----:B------:R-:W-:Y:S01]  /*0670*/  IADD3 R14, PT, PT, R14, 0x10, RZ ;  /* 0x000000100e0e7810 */ /* 0x000fe20007ffe0ff */
[----:B---3--:R-:W-:-:S05]  /*0680*/  FADD R21, R18, R21 ;  /* 0x0000001512157221 */ /* 0x008fca0000000000 */
[----:B------:R0:W-:Y:S04]  /*0690*/  STG.E desc[UR8][R10.64+0x38], R21 ;  /* 0x000038150a007986 */ /* 0x0001e8000c101908 */
[----:B------:R-:W5:Y:S01]  /*06a0*/  LDG.E R18, desc[UR8][R12.64+0x1c] ;  /* 0x00001c080c127981 */ /* 0x000f62000c1e1900 */
[----:B------:R-:W-:Y:S02]  /*06b0*/  ISETP.NE.AND P3, PT, R14, RZ, PT ;  /* 0x000000ff0e00720c */ /* 0x000fe40003f65270 */
[----:B------:R-:W-:Y:S01]  /*06c0*/  IADD3 R9, PT, PT, R9, 0x10, RZ ;  /* 0x0000001009097810 */ /* 0x000fe20007ffe0ff */
[----:B-----5:R-:W-:-:S05]  /*06d0*/  FADD R23, R18, R23 ;  /* 0x0000001712177221 */ /* 0x020fca0000000000 */
[----:B------:R0:W-:Y:S05]  /*06e0*/  STG.E desc[UR8][R10.64+0x3c], R23 ;  /* 0x00003c170a007986 */ /* 0x0001ea000c101908 */
[----:B------:R-:W-:Y:S05]  /*06f0*/  @P3 BRA `(.L_x_28) ;  /* 0xfffffff800e03947 */ /* 0x000fea000383ffff */
[----:B------:R-:W-:-:S07]  /*0700*/  MOV R9, R0 ;  /* 0x0000000000097202 */ /* 0x000fce0000000f00 */
.L_x_27:
[----:B------:R-:W-:-:S13]  /*0710*/  ISETP.NE.AND P3, PT, R15, RZ, PT ;  /* 0x000000ff0f00720c */ /* 0x000fda0003f65270 */
[----:B------:R-:W-:Y:S05]  /*0720*/  @!P3 BRA `(.L_x_29) ;  /* 0x000000040050b947 */ /* 0x000fea0003800000 */
[----:B------:R-:W-:Y:S01]  /*0730*/  ISETP.NE.AND P3, PT, R16, RZ, PT ;  /* 0x000000ff1000720c */ /* 0x000fe20003f65270 */
[----:B------:R-:W-:-:S12]  /*0740*/  @!P0 BRA `(.L_x_30) ;  /* 0x0000000000948947 */ /* 0x000fd80003800000 */
[----:B------:R-:W1:Y:S01]  /*0750*/  LDC.64 R12, c[0x0][0x380] ;  /* 0x0000e000ff0c7b82 */ /* 0x000e620000000a00 */
[----:B0-----:R-:W-:-:S05]  /*0760*/  IADD3 R11, PT, PT, R8, R9, RZ ;  /* 0x00000009080b7210 */ /* 0x001fca0007ffe0ff */
[----:B-1----:R-:W-:-:S05]  /*0770*/  IMAD.WIDE R12, R11, 0x4, R12 ;  /* 0x000000040b0c7825 */ /* 0x002fca00078e020c */
[----:B------:R-:W2:Y:S01]  /*0780*/  LDG.E R14, desc[UR8][R12.64] ;  /* 0x000000080c0e7981 */ /* 0x000ea2000c1e1900 */
[----:B------:R-:W-:-:S05]  /*0790*/  IMAD.WIDE.U32 R10, R7, 0x4, R12 ;  /* 0x00000004070a7825 */ /* 0x000fca00078e000c */
[----:B------:R-:W2:Y:S04]  /*07a0*/  LDG.E R17, desc[UR8][R10.64] ;  /* 0x000000080a117981 */ /* 0x000ea8000c1e1900 */
[----:B------:R-:W3:Y:S04]  /*07b0*/  LDG.E R19, desc[UR8][R10.64+0x4] ;  /* 0x000004080a137981 */ /* 0x000ee8000c1e1900 */
[----:B------:R-:W4:Y:S04]  /*07c0*/  LDG.E R21, desc[UR8][R10.64+0x8] ;  /* 0x000008080a157981 */ /* 0x000f28000c1e1900 */
[----:B------:R-:W5:Y:S01]  /*07d0*/  LDG.E R23, desc[UR8][R10.64+0xc] ;  /* 0x00000c080a177981 */ /* 0x000f62000c1e1900 */
[----:B--2---:R-:W-:-:S05]  /*07e0*/  FADD R17, R14, R17 ;  /* 0x000000110e117221 */ /* 0x004fca0000000000 */
[----:B------:R0:W-:Y:S04]  /*07f0*/  STG.E desc[UR8][R10.64], R17 ;  /* 0x000000110a007986 */ /* 0x0001e8000c101908 */
[----:B------:R-:W3:Y:S04]  /*0800*/  LDG.E R14, desc[UR8][R12.64+0x4] ;  /* 0x000004080c0e7981 */ /* 0x000ee8000c1e1900 */
[----:B0-----:R-:W2:Y:S01]  /*0810*/  LDG.E R17, desc[UR8][R10.64+0x10] ;  /* 0x000010080a117981 */ /* 0x001ea2000c1e1900 */
[----:B---3--:R-:W-:-:S05]  /*0820*/  FADD R19, R14, R19 ;  /* 0x000000130e137221 */ /* 0x008fca0000000000 */
[----:B------:R0:W-:Y:S04]  /*0830*/  STG.E desc[UR8][R10.64+0x4], R19 ;  /* 0x000004130a007986 */ /* 0x0001e8000c101908 */
[----:B------:R-:W4:Y:S04]  /*0840*/  LDG.E R14, desc[UR8][R12.64+0x8] ;  /* 0x000008080c0e7981 */ /* 0x000f28000c1e1900 */
[----:B0-----:R-:W3:Y:S01]  /*0850*/  LDG.E R19, desc[UR8][R10.64+0x14] ;  /* 0x000014080a137981 */ /* 0x001ee2000c1e1900 */
[----:B----4-:R-:W-:-:S05]  /*0860*/  FADD R21, R14, R21 ;  /* 0x000000150e157221 */ /* 0x010fca0000000000 */
[----:B------:R0:W-:Y:S04]  /*0870*/  STG.E desc[UR8][R10.64+0x8], R21 ;  /* 0x000008150a007986 */ /* 0x0001e8000c101908 */
[----:B------:R-:W5:Y:S04]  /*0880*/  LDG.E R14, desc[UR8][R12.64+0xc] ;  /* 0x00000c080c0e7981 */ /* 0x000f68000c1e1900 */
[----:B0-----:R-:W4:Y:S01]  /*0890*/  LDG.E R21, desc[UR8][R10.64+0x18] ;  /* 0x000018080a157981 */ /* 0x001f22000c1e1900 */
[----:B-----5:R-:W-:-:S05]  /*08a0*/  FADD R23, R14, R23 ;  /* 0x000000170e177221 */ /* 0x020fca0000000000 */
[----:B------:R0:W-:Y:S04]  /*08b0*/  STG.E desc[UR8][R10.64+0xc], R23 ;  /* 0x00000c170a007986 */ /* 0x0001e8000c101908 */
[----:B------:R-:W2:Y:S04]  /*08c0*/  LDG.E R14, desc[UR8][R12.64+0x10] ;  /* 0x000010080c0e7981 */ /* 0x000ea8000c1e1900 */
[----:B0-----:R-:W5:Y:S01]  /*08d0*/  LDG.E R23, desc[UR8][R10.64+0x1c] ;  /* 0x00001c080a177981 */ /* 0x001f62000c1e1900 */
[----:B--2---:R-:W-:-:S05]  /*08e0*/  FADD R17, R14, R17 ;  /* 0x000000110e117221 */ /* 0x004fca0000000000 */
[----:B------:R1:W-:Y:S04]  /*08f0*/  STG.E desc[UR8][R10.64+0x10], R17 ;  /* 0x000010110a007986 */ /* 0x0003e8000c101908 */
[----:B------:R-:W3:Y:S02]  /*0900*/  LDG.E R14, desc[UR8][R12.64+0x14] ;  /* 0x000014080c0e7981 */ /* 0x000ee4000c1e1900 */
[----:B---3--:R-:W-:-:S05]  /*0910*/  FADD R19, R14, R19 ;  /* 0x000000130e137221 */ /* 0x008fca0000000000 */
[----:B------:R1:W-:Y:S04]  /*0920*/  STG.E desc[UR8][R10.64+0x14], R19 ;  /* 0x000014130a007986 */ /* 0x0003e8000c101908 */
[----:B------:R-:W4:Y:S02]  /*0930*/  LDG.E R14, desc[UR8][R12.64+0x18] ;  /* 0x000018080c0e7981 */ /* 0x000f24000c1e1900 */
[----:B----4-:R-:W-:-:S05]  /*0940*/  FADD R21, R14, R21 ;  /* 0x000000150e157221 */ /* 0x010fca0000000000 */
[----:B------:R1:W-:Y:S04]  /*0950*/  STG.E desc[UR8][R10.64+0x18], R21 ;  /* 0x000018150a007986 */ /* 0x0003e8000c101908 */
[----:B------:R-:W5:Y:S01]  /*0960*/  LDG.E R14, desc[UR8][R12.64+0x1c] ;  /* 0x00001c080c0e7981 */ /* 0x000f62000c1e1900 */
[----:B------:R-:W-:Y:S01]  /*0970*/  IADD3 R9, PT, PT, R9, 0x8, RZ ;  /* 0x0000000809097810 */ /* 0x000fe20007ffe0ff */
[----:B-----5:R-:W-:-:S05]  /*0980*/  FADD R23, R14, R23 ;  /* 0x000000170e177221 */ /* 0x020fca0000000000 */
[----:B------:R1:W-:Y:S02]  /*0990*/  STG.E desc[UR8][R10.64+0x1c], R23 ;  /* 0x00001c170a007986 */ /* 0x0003e4000c101908 */
.L_x_30:
[----:B------:R-:W-:Y:S05]  /*09a0*/  @!P3 BRA `(.L_x_29) ;  /* 0x0000000000b0b947 */ /* 0x000fea0003800000 */
[----:B------:R-:W-:Y:S01]  /*09b0*/  ISETP.NE.AND P3, PT, R4, RZ, PT ;  /* 0x000000ff0400720c */ /* 0x000fe20003f65270 */
[----:B------:R-:W-:-:S12]  /*09c0*/  @!P1 BRA `(.L_x_31) ;  /* 0x0000000000549947 */ /* 0x000fd80003800000 */
[----:B------:R-:W2:Y:S01]  /*09d0*/  LDC.64 R12, c[0x0][0x380] ;  /* 0x0000e000ff0c7b82 */ /* 0x000ea20000000a00 */
[----:B01----:R-:W-:-:S05]  /*09e0*/  IADD3 R11, PT, PT, R8, R9, RZ ;  /* 0x00000009080b7210 */ /* 0x003fca0007ffe0ff */
[----:B--2---:R-:W-:-:S05]  /*09f0*/  IMAD.WIDE R12, R11, 0x4, R12 ;  /* 0x000000040b0c7825 */ /* 0x004fca00078e020c */
        /* <DEDUP_REMOVED lines=18> */
.L_x_31:
[----:B------:R-:W-:Y:S05]  /*0b20*/  @!P3 BRA `(.L_x_29) ;  /* 0x000000000050b947 */ /* 0x000fea0003800000 */
[----:B012---:R-:W0:Y:S01]  /*0b30*/  LDC.64 R10, c[0x0][0x380] ;  /* 0x0000e000ff0a7b82 */ /* 0x007e220000000a00 */
[----:B------:R-:W-:-:S05]  /*0b40*/  IADD3 R9, PT, PT, R8, R9, RZ ;  /* 0x0000000908097210 */ /* 0x000fca0007ffe0ff */
[----:B0-----:R-:W-:-:S04]  /*0b50*/  IMAD.WIDE R8, R9, 0x4, R10 ;  /* 0x0000000409087825 */ /* 0x001fc800078e020a */
[----:B------:R-:W-:Y:S02]  /*0b60*/  IMAD.WIDE.U32 R10, R7, 0x4, R8 ;  /* 0x00000004070a7825 */ /* 0x000fe400078e0008 */
[----:B------:R-:W2:Y:S04]  /*0b70*/  LDG.E R7, desc[UR8][R8.64] ;  /* 0x0000000808077981 */ /* 0x000ea8000c1e1900 */
[----:B------:R-:W2:Y:S01]  /*0b80*/  LDG.E R12, desc[UR8][R10.64] ;  /* 0x000000080a0c7981 */ /* 0x000ea2000c1e1900 */
[----:B------:R-:W-:Y:S01]  /*0b90*/  ISETP.NE.AND P3, PT, R4, 0x1, PT ;  /* 0x000000010400780c */ /* 0x000fe20003f65270 */
[----:B--2---:R-:W-:-:S05]  /*0ba0*/  FADD R7, R7, R12 ;  /* 0x0000000c07077221 */ /* 0x004fca0000000000 */
[----:B------:R3:W-:Y:S07]  /*0bb0*/  STG.E desc[UR8][R10.64], R7 ;  /* 0x000000070a007986 */ /* 0x0007ee000c101908 */
[----:B------:R-:W-:Y:S05]  /*0bc0*/  @!P3 BRA `(.L_x_29) ;  /* 0x000000000028b947 */ /* 0x000fea0003800000 */
[----:B---3--:R-:W2:Y:S04]  /*0bd0*/  LDG.E R7, desc[UR8][R8.64+0x4] ;  /* 0x0000040808077981 */ /* 0x008ea8000c1e1900 */
[----:B------:R-:W2:Y:S01]  /*0be0*/  LDG.E R12, desc[UR8][R10.64+0x4] ;  /* 0x000004080a0c7981 */ /* 0x000ea2000c1e1900 */
[----:B------:R-:W-:Y:S01]  /*0bf0*/  ISETP.NE.AND P3, PT, R4, 0x2, PT ;  /* 0x000000020400780c */ /* 0x000fe20003f65270 */
[----:B--2---:R-:W-:-:S05]  /*0c00*/  FADD R7, R7, R12 ;  /* 0x0000000c07077221 */ /* 0x004fca0000000000 */
[----:B------:R4:W-:Y:S07]  /*0c10*/  STG.E desc[UR8][R10.64+0x4], R7 ;  /* 0x000004070a007986 */ /* 0x0009ee000c101908 */
[----:B------:R-:W-:Y:S05]  /*0c20*/  @!P3 BRA `(.L_x_29) ;  /* 0x000000000010b947 */ /* 0x000fea0003800000 */
[----:B------:R-:W2:Y:S04]  /*0c30*/  LDG.E R8, desc[UR8][R8.64+0x8] ;  /* 0x0000080808087981 */ /* 0x000ea8000c1e1900 */
[----:B----4-:R-:W2:Y:S02]  /*0c40*/  LDG.E R7, desc[UR8][R10.64+0x8] ;  /* 0x000008080a077981 */ /* 0x010ea4000c1e1900 */
[----:B--2---:R-:W-:-:S05]  /*0c50*/  FADD R7, R8, R7 ;  /* 0x0000000708077221 */ /* 0x004fca0000000000 */
[----:B------:R0:W-:Y:S02]  /*0c60*/  STG.E desc[UR8][R10.64+0x8], R7 ;  /* 0x000008070a007986 */ /* 0x0001e4000c101908 */
.L_x_29:
[----:B------:R-:W-:Y:S05]  /*0c70*/  @P2 BRA `(.L_x_32) ;  /* 0xfffffff400502947 */ /* 0x000fea000383ffff */
[----:B------:R-:W-:Y:S05]  /*0c80*/  EXIT ;  /* 0x000000000000794d */ /* 0x000fea0003800000 */
.L_x_33:
        /* <DEDUP_REMOVED lines=15> */
.L_x_55:


//--------------------- .text._Z9findCrossPKhPiS1_ii --------------------------
	.section	.text._Z9findCrossPKhPiS1_ii,"ax",@progbits
	.align	128
        .global         _Z9findCrossPKhPiS1_ii
        .type           _Z9findCrossPKhPiS1_ii,@function
        .size           _Z9findCrossPKhPiS1_ii,(.L_x_56 - _Z9findCrossPKhPiS1_ii)
        .other          _Z9findCrossPKhPiS1_ii,@"STO_CUDA_ENTRY STV_DEFAULT"
_Z9findCrossPKhPiS1_ii:
.text._Z9findCrossPKhPiS1_ii:
        /* <DEDUP_REMOVED lines=13> */
[----:B------:R-:W0:Y:S01]  /*00d0*/  LDCU.64 UR8, c[0x0][0x380] ;  /* 0x00007000ff0877ac */ /* 0x000e220008000a00 */
[----:B------:R-:W-:Y:S01]  /*00e0*/  IMAD R4, R5, UR7, R0 ;  /* 0x0000000705047c24 */ /* 0x000fe2000f8e0200 */
[----:B------:R-:W1:Y:S03]  /*00f0*/  LDCU.64 UR4, c[0x0][0x358] ;  /* 0x00006b00ff0477ac */ /* 0x000e660008000a00 */
[----:B------:R-:W-:Y:S01]  /*0100*/  IMAD R3, R4, 0x3, RZ ;  /* 0x0000000304037824 */ /* 0x000fe200078e02ff */
[----:B------:R-:W2:Y:S04]  /*0110*/  LDCU UR6, c[0x0][0x39c] ;  /* 0x00007380ff0677ac */ /* 0x000ea80008000800 */
[----:B0-----:R-:W-:-:S04]  /*0120*/  IADD3 R2, P0, PT, R3, UR8, RZ ;  /* 0x0000000803027c10 */ /* 0x001fc8000ff1e0ff */
[----:B------:R-:W-:Y:S01]  /*0130*/  LEA.HI.X.SX32 R3, R3, UR9, 0x1, P0 ;  /* 0x0000000903037c11 */ /* 0x000fe200080f0eff */
[----:B------:R-:W-:Y:S01]  /*0140*/  BSSY.RECONVERGENT B0, `(.L_x_34) ;  /* 0x0000026000007945 */ /* 0x000fe20003800200 */
[----:B------:R-:W-:Y:S01]  /*0150*/  IMAD.MOV.U32 R9, RZ, RZ, RZ ;  /* 0x000000ffff097224 */ /* 0x000fe200078e00ff */
[----:B------:R-:W0:Y:S02]  /*0160*/  LDCU.64 UR8, c[0x0][0x380] ;  /* 0x00007000ff0877ac */ /* 0x000e240008000a00 */
[----:B-1----:R1:W5:Y:S04]  /*0170*/  LDG.E.U8 R8, desc[UR4][R2.64] ;  /* 0x0000000402087981 */ /* 0x002368000c1e1100 */
[----:B------:R1:W5:Y:S04]  /*0180*/  LDG.E.U8 R7, desc[UR4][R2.64+0x1] ;  /* 0x0000010402077981 */ /* 0x000368000c1e1100 */
[----:B------:R1:W5:Y:S01]  /*0190*/  LDG.E.U8 R6, desc[UR4][R2.64+0x2] ;  /* 0x0000020402067981 */ /* 0x000362000c1e1100 */
[----:B--2---:R-:W-:-:S07]  /*01a0*/  IMAD.MOV.U32 R12, RZ, RZ, RZ ;  /* 0x000000ffff0c7224 */ /* 0x004fce00078e00ff */
.L_x_37:
[----:B------:R-:W-:Y:S01]  /*01b0*/  VIADD R10, R9, 0x1 ;  /* 0x00000001090a7836 */ /* 0x000fe20000000000 */
[----:B------:R-:W-:Y:S03]  /*01c0*/  BSSY.RECONVERGENT B1, `(.L_x_35) ;  /* 0x0000019000017945 */ /* 0x000fe60003800200 */
[----:B------:R-:W-:-:S05]  /*01d0*/  IMAD.IADD R11, R5, 0x1, -R10 ;  /* 0x00000001050b7824 */ /* 0x000fca00078e0a0a */
[----:B------:R-:W-:-:S13]  /*01e0*/  ISETP.GE.AND P0, PT, R11, RZ, PT ;  /* 0x000000ff0b00720c */ /* 0x000fda0003f06270 */
[----:B------:R-:W-:Y:S05]  /*01f0*/  @!P0 BRA `(.L_x_36) ;  /* 0x0000000000548947 */ /* 0x000fea0003800000 */
[----:B------:R-:W-:-:S04]  /*0200*/  IMAD R9, R11, UR6, R0 ;  /* 0x000000060b097c24 */ /* 0x000fc8000f8e0200 */
[----:B------:R-:W-:-:S05]  /*0210*/  IMAD R9, R9, 0x3, RZ ;  /* 0x0000000309097824 */ /* 0x000fca00078e02ff */
[----:B0-----:R-:W-:-:S04]  /*0220*/  IADD3 R12, P0, PT, R9, UR8, RZ ;  /* 0x00000008090c7c10 */ /* 0x001fc8000ff1e0ff */
[----:B------:R-:W-:-:S05]  /*0230*/  LEA.HI.X.SX32 R13, R9, UR9, 0x1, P0 ;  /* 0x00000009090d7c11 */ /* 0x000fca00080f0eff */
[----:B------:R-:W2:Y:S04]  /*0240*/  LDG.E.U8 R15, desc[UR4][R12.64+0x2] ;  /* 0x000002040c0f7981 */ /* 0x000ea8000c1e1100 */
[----:B------:R-:W3:Y:S04]  /*0250*/  LDG.E.U8 R9, desc[UR4][R12.64] ;  /* 0x000000040c097981 */ /* 0x000ee8000c1e1100 */
[----:B------:R-:W4:Y:S01]  /*0260*/  LDG.E.U8 R14, desc[UR4][R12.64+0x1] ;  /* 0x000001040c0e7981 */ /* 0x000f22000c1e1100 */
[----:B--2--5:R-:W-:Y:S02]  /*0270*/  IMAD.IADD R15, R6, 0x1, -R15 ;  /* 0x00000001060f7824 */ /* 0x024fe400078e0a0f */
[----:B---3--:R-:W-:-:S03]  /*0280*/  IMAD.IADD R9, R8, 0x1, -R9 ;  /* 0x0000000108097824 */ /* 0x008fc600078e0a09 */
[----:B------:R-:W-:Y:S01]  /*0290*/  IABS R15, R15 ;  /* 0x0000000f000f7213 */ /* 0x000fe20000000000 */
[----:B----4-:R-:W-:Y:S01]  /*02a0*/  IMAD.IADD R14, R7, 0x1, -R14 ;  /* 0x00000001070e7824 */ /* 0x010fe200078e0a0e */
[----:B------:R-:W-:-:S03]  /*02b0*/  IABS R16, R9 ;  /* 0x0000000900107213 */ /* 0x000fc60000000000 */
[----:B------:R-:W-:Y:S01]  /*02c0*/  IMAD.MOV.U32 R9, RZ, RZ, R15 ;  /* 0x000000ffff097224 */ /* 0x000fe200078e000f */
[----:B------:R-:W-:Y:S01]  /*02d0*/  IABS R14, R14 ;  /* 0x0000000e000e7213 */ /* 0x000fe20000000000 */
[----:B------:R-:W-:-:S03]  /*02e0*/  IMAD.MOV.U32 R15, RZ, RZ, R16 ;  /* 0x000000ffff0f7224 */ /* 0x000fc600078e0010 */
[----:B------:R-:W-:Y:S02]  /*02f0*/  VIMNMX.U32 R9, PT, PT, R9, R14, !PT ;  /* 0x0000000e09097248 */ /* 0x000fe40007fe0000 */
[----:B------:R-:W-:Y:S02]  /*0300*/  I2FP.F32.S32 R15, R15 ;  /* 0x0000000f000f7245 */ /* 0x000fe40000201400 */
[----:B------:R-:W-:-:S04]  /*0310*/  I2FP.F32.U32 R12, R9 ;  /* 0x00000009000c7245 */ /* 0x000fc80000201000 */
[----:B------:R-:W-:Y:S01]  /*0320*/  FSETP.GT.AND P0, PT, R12, R15, PT ;  /* 0x0000000f0c00720b */ /* 0x000fe20003f04000 */
[----:B------:R-:W-:-:S12]  /*0330*/  IMAD.MOV.U32 R9, RZ, RZ, R10 ;  /* 0x000000ffff097224 */ /* 0x000fd800078e000a */
[----:B------:R-:W-:-:S07]  /*0340*/  @!P0 IMAD.MOV.U32 R12, RZ, RZ, R15 ;  /* 0x000000ffff0c8224 */ /* 0x000fce00078e000f */
.L_x_36:
[----:B0-----:R-:W-:Y:S05]  /*0350*/  BSYNC.RECONVERGENT B1 ;  /* 0x0000000000017941 */ /* 0x001fea0003800200 */
.L_x_35:
[----:B------:R-:W-:Y:S02]  /*0360*/  FSETP.GEU.AND P0, PT, R12, 20, PT ;  /* 0x41a000000c00780b */ /* 0x000fe40003f0e000 */
[----:B------:R-:W-:Y:S02]  /*0370*/  ISETP.LT.AND P1, PT, R9, 0x11, PT ;  /* 0x000000110900780c */ /* 0x000fe40003f21270 */
[----:B------:R-:W-:-:S13]  /*0380*/  ISETP.GT.AND P0, PT, R11, -0x1, !P0 ;  /* 0xffffffff0b00780c */ /* 0x000fda0004704270 */
[----:B------:R-:W-:Y:S05]  /*0390*/  @P0 BRA P1, `(.L_x_37) ;  /* 0xfffffffc00840947 */ /* 0x000fea000083ffff */
[----:B------:R-:W-:Y:S05]  /*03a0*/  BSYNC.RECONVERGENT B0 ;  /* 0x0000000000007941 */ /* 0x000fea0003800200 */
.L_x_34:
[----:B------:R-:W0:Y:S01]  /*03b0*/  LDCU UR7, c[0x0][0x398] ;  /* 0x00007300ff0777ac */ /* 0x000e220008000800 */
[----:B------:R-:W-:Y:S01]  /*03c0*/  BSSY.RECONVERGENT B0, `(.L_x_38) ;  /* 0x0000029000007945 */ /* 0x000fe20003800200 */
[----:B------:R-:W-:Y:S01]  /*03d0*/  IMAD.MOV.U32 R15, RZ, RZ, RZ ;  /* 0x000000ffff0f7224 */ /* 0x000fe200078e00ff */
[----:B------:R-:W2:Y:S01]  /*03e0*/  LDCU UR6, c[0x0][0x39c] ;  /* 0x00007380ff0677ac */ /* 0x000ea20008000800 */
[----:B------:R-:W3:Y:S01]  /*03f0*/  LDCU.64 UR8, c[0x0][0x380] ;  /* 0x00007000ff0877ac */ /* 0x000ee20008000a00 */
[----:B0-----:R-:W-:-:S05]  /*0400*/  IMAD.U32 R12, RZ, RZ, UR7 ;  /* 0x00000007ff0c7e24 */ /* 0x001fca000f8e00ff */
[----:B------:R-:W-:-:S13]  /*0410*/  ISETP.GE.AND P0, PT, R11, R12, PT ;  /* 0x0000000c0b00720c */ /* 0x000fda0003f06270 */
[----:B--23--:R-:W-:Y:S05]  /*0420*/  @P0 BRA `(.L_x_39) ;  /* 0x0000000000880947 */ /* 0x00cfea0003800000 */
[----:B------:R-:W0:Y:S01]  /*0430*/  LDC R12, c[0x0][0x398] ;  /* 0x0000e600ff0c7b82 */ /* 0x000e220000000800 */
[----:B------:R-:W-:Y:S02]  /*0440*/  HFMA2 R10, -RZ, RZ, 0, 0 ;  /* 0x00000000ff0a7431 */ /* 0x000fe400000001ff */
[----:B------:R-:W-:-:S07]  /*0450*/  IMAD.MOV.U32 R15, RZ, RZ, RZ ;  /* 0x000000ffff0f7224 */ /* 0x000fce00078e00ff */
.L_x_42:
[----:B------:R-:W-:Y:S01]  /*0460*/  VIADD R14, R15, 0x1 ;  /* 0x000000010f0e7836 */ /* 0x000fe20000000000 */
[----:B------:R-:W-:Y:S03]  /*0470*/  BSSY.RECONVERGENT B1, `(.L_x_40) ;  /* 0x0000019000017945 */ /* 0x000fe60003800200 */
[----:B------:R-:W-:-:S05]  /*0480*/  IMAD.IADD R13, R5, 0x1, R14 ;  /* 0x00000001050d7824 */ /* 0x000fca00078e020e */
[----:B0-----:R-:W-:-:S13]  /*0490*/  ISETP.GE.AND P0, PT, R13, R12, PT ;  /* 0x0000000c0d00720c */ /* 0x001fda0003f06270 */
[----:B------:R-:W-:Y:S05]  /*04a0*/  @P0 BRA `(.L_x_41) ;  /* 0x0000000000540947 */ /* 0x000fea0003800000 */
[----:B------:R-:W-:-:S04]  /*04b0*/  IMAD R10, R13, UR6, R0 ;  /* 0x000000060d0a7c24 */ /* 0x000fc8000f8e0200 */
[----:B------:R-:W-:-:S05]  /*04c0*/  IMAD R11, R10, 0x3, RZ ;  /* 0x000000030a0b7824 */ /* 0x000fca00078e02ff */
[----:B------:R-:W-:-:S04]  /*04d0*/  IADD3 R10, P0, PT, R11, UR8, RZ ;  /* 0x000000080b0a7c10 */ /* 0x000fc8000ff1e0ff */
        /* <DEDUP_REMOVED lines=18> */
.L_x_41:
[----:B------:R-:W-:Y:S05]  /*0600*/  BSYNC.RECONVERGENT B1 ;  /* 0x0000000000017941 */ /* 0x000fea0003800200 */
.L_x_40:
[----:B------:R-:W-:Y:S02]  /*0610*/  ISETP.GE.AND P0, PT, R15, 0x11, PT ;  /* 0x000000110f00780c */ /* 0x000fe40003f06270 */
[----:B------:R-:W-:Y:S02]  /*0620*/  FSETP.LT.AND P1, PT, R10, 20, PT ;  /* 0x41a000000a00780b */ /* 0x000fe40003f21000 */
[----:B------:R-:W-:-:S13]  /*0630*/  ISETP.LT.AND P0, PT, R13, R12, !P0 ;  /* 0x0000000c0d00720c */ /* 0x000fda0004701270 */
[----:B------:R-:W-:Y:S05]  /*0640*/  @P0 BRA P1, `(.L_x_42) ;  /* 0xfffffffc00840947 */ /* 0x000fea000083ffff */
.L_x_39:
[----:B------:R-:W-:Y:S05]  /*0650*/  BSYNC.RECONVERGENT B0 ;  /* 0x0000000000007941 */ /* 0x000fea0003800200 */
.L_x_38:
[----:B------:R-:W0:Y:S01]  /*0660*/  LDC.64 R10, c[0x0][0x390] ;  /* 0x0000e400ff0a7b82 */ /* 0x000e220000000a00 */
[----:B------:R-:W-:Y:S01]  /*0670*/  VIADD R12, R12, 0xffffffff ;  /* 0xffffffff0c0c7836 */ /* 0x000fe20000000000 */
[C---:B------:R-:W-:Y:S01]  /*0680*/  ISETP.NE.AND P0, PT, R9.reuse, RZ, PT ;  /* 0x000000ff0900720c */ /* 0x040fe20003f05270 */
[----:B------:R-:W-:Y:S01]  /*0690*/  VIADD R17, R9, 0x1 ;  /* 0x0000000109117836 */ /* 0x000fe20000000000 */
[----:B------:R-:W-:Y:S01]  /*06a0*/  SHF.L.U32 R4, R4, 0x1, RZ ;  /* 0x0000000104047819 */ /* 0x000fe200000006ff */
[----:B------:R-:W-:Y:S01]  /*06b0*/  VIADD R13, R15, 0x1 ;  /* 0x000000010f0d7836 */ /* 0x000fe20000000000 */
[C---:B------:R-:W-:Y:S01]  /*06c0*/  ISETP.GE.AND P1, PT, R5.reuse, R12, PT ;  /* 0x0000000c0500720c */ /* 0x040fe20003f26270 */
[----:B------:R-:W2:Y:S01]  /*06d0*/  LDCU UR6, c[0x0][0x39c] ;  /* 0x00007380ff0677ac */ /* 0x000ea20008000800 */
[----:B------:R-:W-:Y:S02]  /*06e0*/  ISETP.NE.AND P0, PT, R5, RZ, !P0 ;  /* 0x000000ff0500720c */ /* 0x000fe40004705270 */
[----:B------:R-:W-:Y:S01]  /*06f0*/  ISETP.EQ.AND P1, PT, R15, RZ, !P1 ;  /* 0x000000ff0f00720c */ /* 0x000fe20004f22270 */
[----:B------:R-:W3:Y:S10]  /*0700*/  LDCU.64 UR8, c[0x0][0x380] ;  /* 0x00007000ff0877ac */ /* 0x000ef40008000a00 */
[----:B------:R-:W-:-:S02]  /*0710*/  @!P0 IMAD.MOV R17, RZ, RZ, R9 ;  /* 0x000000ffff118224 */ /* 0x000fc400078e0209 */
[----:B------:R-:W-:Y:S02]  /*0720*/  @!P1 IMAD.MOV R13, RZ, RZ, R15 ;  /* 0x000000ffff0d9224 */ /* 0x000fe400078e020f */
[----:B0-----:R-:W-:-:S05]  /*0730*/  IMAD.WIDE R10, R4, 0x4, R10 ;  /* 0x00000004040a7825 */ /* 0x001fca00078e020a */
[----:B------:R0:W-:Y:S04]  /*0740*/  STG.E desc[UR4][R10.64], R17 ;  /* 0x000000110a007986 */ /* 0x0001e8000c101904 */
[----:B------:R0:W-:Y:S04]  /*0750*/  STG.E desc[UR4][R10.64+0x4], R13 ;  /* 0x0000040d0a007986 */ /* 0x0001e8000c101904 */
[----:B-----5:R0:W5:Y:S04]  /*0760*/  LDG.E.U8 R8, desc[UR4][R2.64] ;  /* 0x0000000402087981 */ /* 0x020168000c1e1100 */
[----:B------:R0:W5:Y:S04]  /*0770*/  LDG.E.U8 R7, desc[UR4][R2.64+0x1] ;  /* 0x0000010402077981 */ /* 0x000168000c1e1100 */
[----:B------:R0:W5:Y:S01]  /*0780*/  LDG.E.U8 R6, desc[UR4][R2.64+0x2] ;  /* 0x0000020402067981 */ /* 0x000162000c1e1100 */
[----:B------:R-:W-:Y:S01]  /*0790*/  BSSY.RECONVERGENT B0, `(.L_x_43) ;  /* 0x0000022000007945 */ /* 0x000fe20003800200 */
[----:B------:R-:W-:-:S02]  /*07a0*/  IMAD.MOV.U32 R9, RZ, RZ, RZ ;  /* 0x000000ffff097224 */ /* 0x000fc400078e00ff */
[----:B--23--:R-:W-:-:S07]  /*07b0*/  IMAD.MOV.U32 R12, RZ, RZ, RZ ;  /* 0x000000ffff0c7224 */ /* 0x00cfce00078e00ff */
.L_x_46:
[----:B0-----:R-:W-:Y:S01]  /*07c0*/  VIADD R11, R9, 0x1 ;  /* 0x00000001090b7836 */ /* 0x001fe20000000000 */
[----:B------:R-:W-:Y:S03]  /*07d0*/  BSSY.RECONVERGENT B1, `(.L_x_44) ;  /* 0x0000019000017945 */ /* 0x000fe60003800200 */
[----:B------:R-:W-:-:S05]  /*07e0*/  IMAD.IADD R10, R0, 0x1, -R11 ;  /* 0x00000001000a7824 */ /* 0x000fca00078e0a0b */
[----:B------:R-:W-:-:S13]  /*07f0*/  ISETP.GE.AND P0, PT, R10, RZ, PT ;  /* 0x000000ff0a00720c */ /* 0x000fda0003f06270 */
[----:B------:R-:W-:Y:S05]  /*0800*/  @!P0 BRA `(.L_x_45) ;  /* 0x0000000000548947 */ /* 0x000fea0003800000 */
[----:B------:R-:W-:-:S04]  /*0810*/  IMAD R9, R5, UR6, R10 ;  /* 0x0000000605097c24 */ /* 0x000fc8000f8e020a */
[----:B------:R-:W-:-:S05]  /*0820*/  IMAD R9, R9, 0x3, RZ ;  /* 0x0000000309097824 */ /* 0x000fca00078e02ff */
[----:B------:R-:W-:-:S04]  /*0830*/  IADD3 R12, P0, PT, R9, UR8, RZ ;  /* 0x00000008090c7c10 */ /* 0x000fc8000ff1e0ff */
[----:B------:R-:W-:-:S05]  /*0840*/  LEA.HI.X.SX32 R13, R9, UR9, 0x1, P0 ;  /* 0x00000009090d7c11 */ /* 0x000fca00080f0eff */
[----:B------:R-:W2:Y:S04]  /*0850*/  LDG.E.U8 R15, desc[UR4][R12.64+0x2] ;  /* 0x000002040c0f7981 */ /* 0x000ea8000c1e1100 */
[----:B------:R-:W3:Y:S04]  /*0860*/  LDG.E.U8 R9, desc[UR4][R12.64] ;  /* 0x000000040c097981 */ /* 0x000ee8000c1e1100 */
[----:B------:R-:W4:Y:S01]  /*0870*/  LDG.E.U8 R14, desc[UR4][R12.64+0x1] ;  /* 0x000001040c0e7981 */ /* 0x000f22000c1e1100 */
[----:B--2--5:R-:W-:Y:S01]  /*0880*/  IMAD.IADD R15, R6, 0x1, -R15 ;  /* 0x00000001060f7824 */ /* 0x024fe200078e0a0f */
[----:B---3--:R-:W-:-:S04]  /*0890*/  IADD3 R9, PT, PT, R8, -R9, RZ ;  /* 0x8000000908097210 */ /* 0x008fc80007ffe0ff */
        /* <DEDUP_REMOVED lines=12> */
.L_x_45:
[----:B------:R-:W-:Y:S05]  /*0960*/  BSYNC.RECONVERGENT B1 ;  /* 0x0000000000017941 */ /* 0x000fea0003800200 */
.L_x_44:
[----:B------:R-:W-:Y:S02]  /*0970*/  FSETP.GEU.AND P0, PT, R12, 20, PT ;  /* 0x41a000000c00780b */ /* 0x000fe40003f0e000 */
[----:B------:R-:W-:Y:S02]  /*0980*/  ISETP.LT.AND P1, PT, R9, 0x11, PT ;  /* 0x000000110900780c */ /* 0x000fe40003f21270 */
[----:B------:R-:W-:-:S13]  /*0990*/  ISETP.GT.AND P0, PT, R10, -0x1, !P0 ;  /* 0xffffffff0a00780c */ /* 0x000fda0004704270 */
[----:B------:R-:W-:Y:S05]  /*09a0*/  @P0 BRA P1, `(.L_x_46) ;  /* 0xfffffffc00840947 */ /* 0x000fea000083ffff */
[----:B------:R-:W-:Y:S05]  /*09b0*/  BSYNC.RECONVERGENT B0 ;  /* 0x0000000000007941 */ /* 0x000fea0003800200 */
.L_x_43:
[----:B------:R-:W0:Y:S01]  /*09c0*/  LDCU UR6, c[0x0][0x39c] ;  /* 0x00007380ff0677ac */ /* 0x000e220008000800 */
[----:B------:R-:W-:Y:S01]  /*09d0*/  BSSY.RECONVERGENT B0, `(.L_x_47) ;  /* 0x0000023000007945 */ /* 0x000fe20003800200 */
[----:B------:R-:W-:Y:S02]  /*09e0*/  IMAD.MOV.U32 R12, RZ, RZ, RZ ;  /* 0x000000ffff0c7224 */ /* 0x000fe400078e00ff */
[----:B0-----:R-:W-:-:S05]  /*09f0*/  IMAD.U32 R5, RZ, RZ, UR6 ;  /* 0x00000006ff057e24 */ /* 0x001fca000f8e00ff */
[----:B------:R-:W-:-:S13]  /*0a00*/  ISETP.GE.AND P0, PT, R10, R5, PT ;  /* 0x000000050a00720c */ /* 0x000fda0003f06270 */
[----:B------:R-:W-:Y:S05]  /*0a10*/  @P0 BRA `(.L_x_48) ;  /* 0x0000000000780947 */ /* 0x000fea0003800000 */
[----:B------:R-:W0:Y:S01]  /*0a20*/  LDC R5, c[0x0][0x39c] ;  /* 0x0000e700ff057b82 */ /* 0x000e220000000800 */
[----:B------:R-:W-:-:S07]  /*0a30*/  CS2R R12, SRZ ;  /* 0x00000000000c7805 */ /* 0x000fce000001ff00 */
.L_x_51:
[----:B------:R-:W-:Y:S01]  /*0a40*/  VIADD R11, R12, 0x1 ;  /* 0x000000010c0b7836 */ /* 0x000fe20000000000 */
[----:B------:R-:W-:Y:S03]  /*0a50*/  BSSY.RECONVERGENT B1, `(.L_x_49) ;  /* 0x0000016000017945 */ /* 0x000fe60003800200 */
[----:B------:R-:W-:-:S05]  /*0a60*/  IMAD.IADD R10, R0, 0x1, R11 ;  /* 0x00000001000a7824 */ /* 0x000fca00078e020b */
[----:B0-----:R-:W-:-:S13]  /*0a70*/  ISETP.GE.AND P0, PT, R10, R5, PT ;  /* 0x000000050a00720c */ /* 0x001fda0003f06270 */
[----:B------:R-:W-:Y:S05]  /*0a80*/  @P0 BRA `(.L_x_50) ;  /* 0x0000000000480947 */ /* 0x000fea0003800000 */
[----:B------:R-:W-:-:S05]  /*0a90*/  IMAD.WIDE R12, R11, 0x3, R2 ;  /* 0x000000030b0c7825 */ /* 0x000fca00078e0202 */
[----:B------:R-:W2:Y:S04]  /*0aa0*/  LDG.E.U8 R14, desc[UR4][R12.64+0x1] ;  /* 0x000001040c0e7981 */ /* 0x000ea8000c1e1100 */
[----:B------:R-:W3:Y:S04]  /*0ab0*/  LDG.E.U8 R17, desc[UR4][R12.64+0x2] ;  /* 0x000002040c117981 */ /* 0x000ee8000c1e1100 */
[----:B------:R0:W4:Y:S02]  /*0ac0*/  LDG.E.U8 R15, desc[UR4][R12.64] ;  /* 0x000000040c0f7981 */ /* 0x000124000c1e1100 */
[----:B0-----:R-:W-:-:S02]  /*0ad0*/  IMAD.MOV.U32 R12, RZ, RZ, R11 ;  /* 0x000000ffff0c7224 */ /* 0x001fc400078e000b */
[----:B--2--5:R-:W-:Y:S02]  /*0ae0*/  IMAD.IADD R14, R7, 0x1, -R14 ;  /* 0x00000001070e7824 */ /* 0x024fe400078e0a0e */
[----:B---3--:R-:W-:-:S03]  /*0af0*/  IMAD.IADD R17, R6, 0x1, -R17 ;  /* 0x0000000106117824 */ /* 0x008fc600078e0a11 */
[----:B------:R-:W-:Y:S02]  /*0b00*/  IABS R16, R14 ;  /* 0x0000000e00107213 */ /* 0x000fe40000000000 */
[----:B----4-:R-:W-:Y:S02]  /*0b10*/  IADD3 R15, PT, PT, R8, -R15, RZ ;  /* 0x8000000f080f7210 */ /* 0x010fe40007ffe0ff */
[----:B------:R-:W-:Y:S02]  /*0b20*/  IABS R14, R17 ;  /* 0x00000011000e7213 */ /* 0x000fe40000000000 */
[----:B------:R-:W-:Y:S01]  /*0b30*/  IABS R17, R15 ;  /* 0x0000000f00117213 */ /* 0x000fe20000000000 */
[----:B------:R-:W-:-:S04]  /*0b40*/  IMAD.MOV.U32 R15, RZ, RZ, R16 ;  /* 0x000000ffff0f7224 */ /* 0x000fc800078e0010 */
[----:B------:R-:W-:Y:S01]  /*0b50*/  IMAD.MOV.U32 R16, RZ, RZ, R17 ;  /* 0x000000ffff107224 */ /* 0x000fe200078e0011 */
[----:B------:R-:W-:-:S04]  /*0b60*/  VIMNMX.U32 R14, PT, PT, R14, R15, !PT ;  /* 0x0000000f0e0e7248 */ /* 0x000fc80007fe0000 */
[----:B------:R-:W-:Y:S02]  /*0b70*/  I2FP.F32.S32 R16, R16 ;  /* 0x0000001000107245 */ /* 0x000fe40000201400 */
[----:B------:R-:W-:-:S04]  /*0b80*/  I2FP.F32.U32 R13, R14 ;  /* 0x0000000e000d7245 */ /* 0x000fc80000201000 */
[----:B------:R-:W-:-:S13]  /*0b90*/  FSETP.GT.AND P0, PT, R13, R16, PT ;  /* 0x000000100d00720b */ /* 0x000fda0003f04000 */
[----:B------:R-:W-:-:S07]  /*0ba0*/  @!P0 IMAD.MOV.U32 R13, RZ, RZ, R16 ;  /* 0x000000ffff0d8224 */ /* 0x000fce00078e0010 */
.L_x_50:
[----:B------:R-:W-:Y:S05]  /*0bb0*/  BSYNC.RECONVERGENT B1 ;  /* 0x0000000000017941 */ /* 0x000fea0003800200 */
.L_x_49:
[----:B------:R-:W-:Y:S02]  /*0bc0*/  ISETP.GE.AND P0, PT, R12, 0x11, PT ;  /* 0x000000110c00780c */ /* 0x000fe40003f06270 */
[----:B------:R-:W-:Y:S02]  /*0bd0*/  FSETP.LT.AND P1, PT, R13, 20, PT ;  /* 0x41a000000d00780b */ /* 0x000fe40003f21000 */
[----:B------:R-:W-:-:S13]  /*0be0*/  ISETP.LT.AND P0, PT, R10, R5, !P0 ;  /* 0x000000050a00720c */ /* 0x000fda0004701270 */
[----:B------:R-:W-:Y:S05]  /*0bf0*/  @P0 BRA P1, `(.L_x_51) ;  /* 0xfffffffc00900947 */ /* 0x000fea000083ffff */
.L_x_48:
[----:B------:R-:W-:Y:S05]  /*0c00*/  BSYNC.RECONVERGENT B0 ;  /* 0x0000000000007941 */ /* 0x000fea0003800200 */
.L_x_47:
[----:B-1----:R-:W0:Y:S01]  /*0c10*/  LDC.64 R2, c[0x0][0x388] ;  /* 0x0000e200ff027b82 */ /* 0x002e220000000a00 */
[----:B------:R-:W-:Y:S01]  /*0c20*/  VIADD R5, R5, 0xffffffff ;  /* 0xffffffff05057836 */ /* 0x000fe20000000000 */
[C---:B------:R-:W-:Y:S01]  /*0c30*/  ISETP.NE.AND P0, PT, R9.reuse, RZ, PT ;  /* 0x000000ff0900720c */ /* 0x040fe20003f05270 */
[----:B------:R-:W-:Y:S02]  /*0c40*/  VIADD R11, R9, 0x1 ;  /* 0x00000001090b7836 */ /* 0x000fe40000000000 */
[----:B-----5:R-:W-:Y:S01]  /*0c50*/  VIADD R7, R12, 0x1 ;  /* 0x000000010c077836 */ /* 0x020fe20000000000 */
[C---:B------:R-:W-:Y:S02]  /*0c60*/  ISETP.GE.AND P1, PT, R0.reuse, R5, PT ;  /* 0x000000050000720c */ /* 0x040fe40003f26270 */
[----:B------:R-:W-:Y:S02]  /*0c70*/  ISETP.NE.AND P0, PT, R0, RZ, !P0 ;  /* 0x000000ff0000720c */ /* 0x000fe40004705270 */
[----:B------:R-:W-:-:S11]  /*0c80*/  ISETP.EQ.AND P1, PT, R12, RZ, !P1 ;  /* 0x000000ff0c00720c */ /* 0x000fd60004f22270 */
[----:B------:R-:W-:Y:S02]  /*0c90*/  @!P0 IMAD.MOV R11, RZ, RZ, R9 ;  /* 0x000000ffff0b8224 */ /* 0x000fe400078e0209 */
[----:B------:R-:W-:Y:S02]  /*0ca0*/  @!P1 IMAD.MOV R7, RZ, RZ, R12 ;  /* 0x000000ffff079224 */ /* 0x000fe400078e020c */
[----:B0-----:R-:W-:-:S05]  /*0cb0*/  IMAD.WIDE R4, R4, 0x4, R2 ;  /* 0x0000000404047825 */ /* 0x001fca00078e0202 */
[----:B------:R-:W-:Y:S04]  /*0cc0*/  STG.E desc[UR4][R4.64], R11 ;  /* 0x0000000b04007986 */ /* 0x000fe8000c101904 */
[----:B------:R-:W-:Y:S01]  /*0cd0*/  STG.E desc[UR4][R4.64+0x4], R7 ;  /* 0x0000040704007986 */ /* 0x000fe2000c101904 */
[----:B------:R-:W-:Y:S05]  /*0ce0*/  EXIT ;  /* 0x000000000000794d */ /* 0x000fea0003800000 */
.L_x_52:
        /* <DEDUP_REMOVED lines=9> */
.L_x_56:


//--------------------- .nv.shared.reserved.0     --------------------------
	.section	.nv.shared.reserved.0,"aw",@nobits
	.weak		__nv_reservedSMEM_offset_0_alias
	.size		__nv_reservedSMEM_offset_0_alias, 0, 64
	.other		__nv_reservedSMEM_offset_0_alias,@"STO_CUDA_RESERVED_SHARED STV_DEFAULT"
__nv_reservedSMEM_offset_0_alias:
	.zero		0
	.zero		64


//--------------------- .nv.constant0._Z24cross_stereo_aggregationPKfPfPiS2_S2_S2_iii --------------------------
	.section	.nv.constant0._Z24cross_stereo_aggregationPKfPfPiS2_S2_S2_iii,"a",@progbits
	.sectionflags	@""
	.align	4
.nv.constant0._Z24cross_stereo_aggregationPKfPfPiS2_S2_S2_iii:
	.zero		956


//--------------------- .nv.constant0._Z25aggregate_cost_horizontalPfiii --------------------------
	.section	.nv.constant0._Z25aggregate_cost_horizontalPfiii,"a",@progbits
	.sectionflags	@""
	.align	4
.nv.constant0._Z25aggregate_cost_horizontalPfiii:
	.zero		916


//--------------------- .nv.constant0._Z9findCrossPKhPiS1_ii --------------------------
	.section	.nv.constant0._Z9findCrossPKhPiS1_ii,"a",@progbits
	.sectionflags	@""
	.align	4
.nv.constant0._Z9findCrossPKhPiS1_ii:
	.zero		928


//--------------------- SYMBOLS --------------------------

	.type		.nv.reservedSmem.offset0,@object
	.size		.nv.reservedSmem.offset0,0x4
